def attn_fwd(
    Q,
    K,
    V,
    Out,
    Lse,
    sm_scale,
    stride_qz,
    stride_qh,
    stride_qm,
    stride_qk,
    stride_kz,
    stride_kh,
    stride_kn,
    stride_kk,
    stride_vz,
    stride_vh,
    stride_vn,
    stride_vk,
    stride_oz,
    stride_oh,
    stride_om,
    stride_ok,
    seqlen_q,
    seqlen_k,
    BLOCK_M: tl.constexpr,
    BLOCK_N: tl.constexpr,
    HEAD_DIM: tl.constexpr,
    CAUSAL: tl.constexpr,
):
    start_m = tl.program_id(0)
    off_hz = tl.program_id(1)
    q_off = off_hz * stride_qh
    k_off = off_hz * stride_kh
    v_off = off_hz * stride_vh
    offs_m = start_m * BLOCK_M + tl.arange(0, BLOCK_M)
    offs_d = tl.arange(0, HEAD_DIM)
    offs_n = tl.arange(0, BLOCK_N)
    q_ptrs = Q + q_off + offs_m[:, None] * stride_qm + offs_d[None, :] * stride_qk
    k_ptrs = K + k_off + offs_d[:, None] * stride_kk + offs_n[None, :] * stride_kn
    v_ptrs = V + v_off + offs_n[:, None] * stride_vn + offs_d[None, :] * stride_vk
    m_i = tl.full([BLOCK_M], float("-inf"), dtype=tl.float32)
    l_i = tl.zeros([BLOCK_M], dtype=tl.float32) + 1.0
    acc = tl.zeros([BLOCK_M, HEAD_DIM], dtype=tl.float32)
    q = tl.load(q_ptrs)
    acc, l_i, m_i = _attn_fwd_inner(
        acc,
        l_i,
        m_i,
        q,
        k_ptrs,
        v_ptrs,
        sm_scale,
        stride_kn,
        stride_vn,
        start_m,
        seqlen_k,
        BLOCK_M,
        BLOCK_N,
        HEAD_DIM,
        CAUSAL,
    )
    acc = acc / l_i[:, None]
    lse = m_i + tl.math.log2(l_i) / 1.4426950408889634
    o_ptrs = (
        Out
        + off_hz * stride_oh
        + offs_m[:, None] * stride_om
        + offs_d[None, :] * stride_ok
    )
    tl.store(o_ptrs, acc.to(Out.dtype.element_ty))
    tl.store(Lse + off_hz * seqlen_q + offs_m, lse)

# config = {"BLOCK_M": 32, "BLOCK_N": 128, "HEAD_DIM": 128, "arch": "sm_100", "causal": false, "dtype": "fp8e4m3", "num_stages": 3, "num_warps": 8}
# arch = sm_100


// ===== COMPILED SASS (sm_100a) =====

	.target	sm_100a

	.elftype	@"ET_EXEC"


//--------------------- .note.nv.tkinfo           --------------------------
	.section	.note.nv.tkinfo,"",@"SHT_NOTE"
	.sectionflags	@"SHF_NOTE_NV_TKINFO"
	.tkinfo
        /*0018*/ 	.word	0x00000081
        /*0030*/ 	.string	""
        /*0030*/ 	.string	"ptxas-blackwell"
        /*0030*/ 	.string	"Cuda compilation tools, release 12.9, V12.9.86"
        /*0030*/ 	.string	"Build cuda_12.9.r12.9/compiler.36037853_0"
        /*0030*/ 	.string	"-v  -suppress-debug-info  -lineinfo  -arch sm_100a "



//--------------------- .note.nv.cuver            --------------------------
	.section	.note.nv.cuver,"",@"SHT_NOTE"
	.sectionflags	@"SHF_NOTE_NV_CUVER"
        /*0018*/ 	.short	0x0001
        /*001a*/ 	.short	0x0064
        /*001c*/ 	.short	0x0001
        /*001e*/ 	.short	0x0000
        /*0020*/ 	.short	0x0001
        /*0022*/ 	.short	0x0000


//--------------------- .nv.info                  --------------------------
	.section	.nv.info,"",@"SHT_CUDA_INFO"
	.align	4


	//----- nvinfo : EIATTR_REGCOUNT
	.align		4
        /*0000*/ 	.byte	0x04, 0x2f
        /*0002*/ 	.short	(.L_2 - .L_1)
	.align		4
.L_1:
        /*0004*/ 	.word	index@(attn_fwd)
        /*0008*/ 	.word	0x000000ff


	//----- nvinfo : EIATTR_FRAME_SIZE
	.align		4
.L_2:
        /*000c*/ 	.byte	0x04, 0x11
        /*000e*/ 	.short	(.L_4 - .L_3)
	.align		4
.L_3:
        /*0010*/ 	.word	index@(attn_fwd)
        /*0014*/ 	.word	0x000001f0


	//----- nvinfo : EIATTR_MIN_STACK_SIZE
	.align		4
.L_4:
        /*0018*/ 	.byte	0x04, 0x12
        /*001a*/ 	.short	(.L_6 - .L_5)
	.align		4
.L_5:
        /*001c*/ 	.word	index@(attn_fwd)
        /*0020*/ 	.word	0x000001f0
.L_6:


//--------------------- .nv.info.attn_fwd         --------------------------
	.section	.nv.info.attn_fwd,"",@"SHT_CUDA_INFO"
	.sectionflags	@""
	.align	4


	//----- nvinfo : EIATTR_CUDA_API_VERSION
	.align		4
        /*0000*/ 	.byte	0x04, 0x37
        /*0002*/ 	.short	(.L_8 - .L_7)
.L_7:
        /*0004*/ 	.word	0x00000081


	//----- nvinfo : EIATTR_KPARAM_INFO
	.align		4
.L_8:
        /*0008*/ 	.byte	0x04, 0x17
        /*000a*/ 	.short	(.L_10 - .L_9)
.L_9:
        /*000c*/ 	.word	0x00000000
        /*0010*/ 	.short	0x0019
        /*0012*/ 	.short	0x0080
        /*0014*/ 	.byte	0x00, 0xf4, 0x21, 0x00


	//----- nvinfo : EIATTR_KPARAM_INFO
	.align		4
.L_10:
        /*0018*/ 	.byte	0x04, 0x17
        /*001a*/ 	.short	(.L_12 - .L_11)
.L_11:
        /*001c*/ 	.word	0x00000000
        /*0020*/ 	.short	0x0018
        /*0022*/ 	.short	0x0078
        /*0024*/ 	.byte	0x00, 0xf4, 0x21, 0x00


	//----- nvinfo : EIATTR_KPARAM_INFO
	.align		4
.L_12:
        /*0028*/ 	.byte	0x04, 0x17
        /*002a*/ 	.short	(.L_14 - .L_13)
.L_13:
        /*002c*/ 	.word	0x00000000
        /*0030*/ 	.short	0x0017
        /*0032*/ 	.short	0x0070
        /*0034*/ 	.byte	0x00, 0xf0, 0x11, 0x00


	//----- nvinfo : EIATTR_KPARAM_INFO
	.align		4
.L_14:
        /*0038*/ 	.byte	0x04, 0x17
        /*003a*/ 	.short	(.L_16 - .L_15)
.L_15:
        /*003c*/ 	.word	0x00000000
        /*0040*/ 	.short	0x0016
        /*0042*/ 	.short	0x006c
        /*0044*/ 	.byte	0x00, 0xf0, 0x11, 0x00


	//----- nvinfo : EIATTR_KPARAM_INFO
	.align		4
.L_16:
        /*0048*/ 	.byte	0x04, 0x17
        /*004a*/ 	.short	(.L_18 - .L_17)
.L_17:
        /*004c*/ 	.word	0x00000000
        /*0050*/ 	.short	0x0015
        /*0052*/ 	.short	0x0068
        /*0054*/ 	.byte	0x00, 0xf0, 0x11, 0x00


	//----- nvinfo : EIATTR_KPARAM_INFO
	.align		4
.L_18:
        /*0058*/ 	.byte	0x04, 0x17
        /*005a*/ 	.short	(.L_20 - .L_19)
.L_19:
        /*005c*/ 	.word	0x00000000
        /*0060*/ 	.short	0x0014
        /*0062*/ 	.short	0x0064
        /*0064*/ 	.byte	0x00, 0xf0, 0x11, 0x00


	//----- nvinfo : EIATTR_KPARAM_INFO
	.align		4
.L_20:
        /*0068*/ 	.byte	0x04, 0x17
        /*006a*/ 	.short	(.L_22 - .L_21)
.L_21:
        /*006c*/ 	.word	0x00000000
        /*0070*/ 	.short	0x0013
        /*0072*/ 	.short	0x0060
        /*0074*/ 	.byte	0x00, 0xf0, 0x11, 0x00


	//----- nvinfo : EIATTR_KPARAM_INFO
	.align		4
.L_22:
        /*0078*/ 	.byte	0x04, 0x17
        /*007a*/ 	.short	(.L_24 - .L_23)
.L_23:
        /*007c*/ 	.word	0x00000000
        /*0080*/ 	.short	0x0012
        /*0082*/ 	.short	0x005c
        /*0084*/ 	.byte	0x00, 0xf0, 0x11, 0x00


	//----- nvinfo : EIATTR_KPARAM_INFO
	.align		4
.L_24:
        /*0088*/ 	.byte	0x04, 0x17
        /*008a*/ 	.short	(.L_26 - .L_25)
.L_25:
        /*008c*/ 	.word	0x00000000
        /*0090*/ 	.short	0x0011
        /*0092*/ 	.short	0x0058
        /*0094*/ 	.byte	0x00, 0xf0, 0x11, 0x00


	//----- nvinfo : EIATTR_KPARAM_INFO
	.align		4
.L_26:
        /*0098*/ 	.byte	0x04, 0x17
        /*009a*/ 	.short	(.L_28 - .L_27)
.L_27:
        /*009c*/ 	.word	0x00000000
        /*00a0*/ 	.short	0x0010
        /*00a2*/ 	.short	0x0054
        /*00a4*/ 	.byte	0x00, 0xf0, 0x11, 0x00


	//----- nvinfo : EIATTR_KPARAM_INFO
	.align		4
.L_28:
        /*00a8*/ 	.byte	0x04, 0x17
        /*00aa*/ 	.short	(.L_30 - .L_29)
.L_29:
        /*00ac*/ 	.word	0x00000000
        /*00b0*/ 	.short	0x000f
        /*00b2*/ 	.short	0x0050
        /*00b4*/ 	.byte	0x00, 0xf0, 0x11, 0x00


	//----- nvinfo : EIATTR_KPARAM_INFO
	.align		4
.L_30:
        /*00b8*/ 	.byte	0x04, 0x17
        /*00ba*/ 	.short	(.L_32 - .L_31)
.L_31:
        /*00bc*/ 	.word	0x00000000
        /*00c0*/ 	.short	0x000e
        /*00c2*/ 	.short	0x004c
        /*00c4*/ 	.byte	0x00, 0xf0, 0x11, 0x00


	//----- nvinfo : EIATTR_KPARAM_INFO
	.align		4
.L_32:
        /*00c8*/ 	.byte	0x04, 0x17
        /*00ca*/ 	.short	(.L_34 - .L_33)
.L_33:
        /*00cc*/ 	.word	0x00000000
        /*00d0*/ 	.short	0x000d
        /*00d2*/ 	.short	0x0048
        /*00d4*/ 	.byte	0x00, 0xf0, 0x11, 0x00


	//----- nvinfo : EIATTR_KPARAM_INFO
	.align		4
.L_34:
        /*00d8*/ 	.byte	0x04, 0x17
        /*00da*/ 	.short	(.L_36 - .L_35)
.L_35:
        /*00dc*/ 	.word	0x00000000
        /*00e0*/ 	.short	0x000c
        /*00e2*/ 	.short	0x0044
        /*00e4*/ 	.byte	0x00, 0xf0, 0x11, 0x00


	//----- nvinfo : EIATTR_KPARAM_INFO
	.align		4
.L_36:
        /*00e8*/ 	.byte	0x04, 0x17
        /*00ea*/ 	.short	(.L_38 - .L_37)
.L_37:
        /*00ec*/ 	.word	0x00000000
        /*00f0*/ 	.short	0x000b
        /*00f2*/ 	.short	0x0040
        /*00f4*/ 	.byte	0x00, 0xf0, 0x11, 0x00


	//----- nvinfo : EIATTR_KPARAM_INFO
	.align		4
.L_38:
        /*00f8*/ 	.byte	0x04, 0x17
        /*00fa*/ 	.short	(.L_40 - .L_39)
.L_39:
        /*00fc*/ 	.word	0x00000000
        /*0100*/ 	.short	0x000a
        /*0102*/ 	.short	0x003c
        /*0104*/ 	.byte	0x00, 0xf0, 0x11, 0x00


	//----- nvinfo : EIATTR_KPARAM_INFO
	.align		4
.L_40:
        /*0108*/ 	.byte	0x04, 0x17
        /*010a*/ 	.short	(.L_42 - .L_41)
.L_41:
        /*010c*/ 	.word	0x00000000
        /*0110*/ 	.short	0x0009
        /*0112*/ 	.short	0x0038
        /*0114*/ 	.byte	0x00, 0xf0, 0x11, 0x00


	//----- nvinfo : EIATTR_KPARAM_INFO
	.align		4
.L_42:
        /*0118*/ 	.byte	0x04, 0x17
        /*011a*/ 	.short	(.L_44 - .L_43)
.L_43:
        /*011c*/ 	.word	0x00000000
        /*0120*/ 	.short	0x0008
        /*0122*/ 	.short	0x0034
        /*0124*/ 	.byte	0x00, 0xf0, 0x11, 0x00


	//----- nvinfo : EIATTR_KPARAM_INFO
	.align		4
.L_44:
        /*0128*/ 	.byte	0x04, 0x17
        /*012a*/ 	.short	(.L_46 - .L_45)
.L_45:
        /*012c*/ 	.word	0x00000000
        /*0130*/ 	.short	0x0007
        /*0132*/ 	.short	0x0030
        /*0134*/ 	.byte	0x00, 0xf0, 0x11, 0x00


	//----- nvinfo : EIATTR_KPARAM_INFO
	.align		4
.L_46:
        /*0138*/ 	.byte	0x04, 0x17
        /*013a*/ 	.short	(.L_48 - .L_47)
.L_47:
        /*013c*/ 	.word	0x00000000
        /*0140*/ 	.short	0x0006
        /*0142*/ 	.short	0x002c
        /*0144*/ 	.byte	0x00, 0xf0, 0x11, 0x00


	//----- nvinfo : EIATTR_KPARAM_INFO
	.align		4
.L_48:
        /*0148*/ 	.byte	0x04, 0x17
        /*014a*/ 	.short	(.L_50 - .L_49)
.L_49:
        /*014c*/ 	.word	0x00000000
        /*0150*/ 	.short	0x0005
        /*0152*/ 	.short	0x0028
        /*0154*/ 	.byte	0x00, 0xf0, 0x11, 0x00


	//----- nvinfo : EIATTR_KPARAM_INFO
	.align		4
.L_50:
        /*0158*/ 	.byte	0x04, 0x17
        /*015a*/ 	.short	(.L_52 - .L_51)
.L_51:
        /*015c*/ 	.word	0x00000000
        /*0160*/ 	.short	0x0004
        /*0162*/ 	.short	0x0020
        /*0164*/ 	.byte	0x00, 0xf4, 0x21, 0x00


	//----- nvinfo : EIATTR_KPARAM_INFO
	.align		4
.L_52:
        /*0168*/ 	.byte	0x04, 0x17
        /*016a*/ 	.short	(.L_54 - .L_53)
.L_53:
        /*016c*/ 	.word	0x00000000
        /*0170*/ 	.short	0x0003
        /*0172*/ 	.short	0x0018
        /*0174*/ 	.byte	0x00, 0xf4, 0x21, 0x00


	//----- nvinfo : EIATTR_KPARAM_INFO
	.align		4
.L_54:
        /*0178*/ 	.byte	0x04, 0x17
        /*017a*/ 	.short	(.L_56 - .L_55)
.L_55:
        /*017c*/ 	.word	0x00000000
        /*0180*/ 	.short	0x0002
        /*0182*/ 	.short	0x0010
        /*0184*/ 	.byte	0x00, 0xf4, 0x21, 0x00


	//----- nvinfo : EIATTR_KPARAM_INFO
	.align		4
.L_56:
        /*0188*/ 	.byte	0x04, 0x17
        /*018a*/ 	.short	(.L_58 - .L_57)
.L_57:
        /*018c*/ 	.word	0x00000000
        /*0190*/ 	.short	0x0001
        /*0192*/ 	.short	0x0008
        /*0194*/ 	.byte	0x00, 0xf4, 0x21, 0x00


	//----- nvinfo : EIATTR_KPARAM_INFO
	.align		4
.L_58:
        /*0198*/ 	.byte	0x04, 0x17
        /*019a*/ 	.short	(.L_60 - .L_59)
.L_59:
        /*019c*/ 	.word	0x00000000
        /*01a0*/ 	.short	0x0000
        /*01a2*/ 	.short	0x0000
        /*01a4*/ 	.byte	0x00, 0xf4, 0x21, 0x00


	//----- nvinfo : EIATTR_SPARSE_MMA_MASK
	.align		4
.L_60:
        /*01a8*/ 	.byte	0x03, 0x50
        /*01aa*/ 	.short	0x0000


	//----- nvinfo : EIATTR_MAXREG_COUNT
	.align		4
        /*01ac*/ 	.byte	0x03, 0x1b
        /*01ae*/ 	.short	0x00ff


	//----- nvinfo : EIATTR_NUM_BARRIERS
	.align		4
        /*01b0*/ 	.byte	0x02, 0x4c
        /*01b2*/ 	.byte	0x01
	.zero		1


	//----- nvinfo : EIATTR_ANNOTATIONS
	.align		4
        /*01b4*/ 	.byte	0x04, 0x55
        /*01b6*/ 	.short	(.L_62 - .L_61)


	//   ....[0]....
.L_61:
        /*01b8*/ 	.word	0x00000001
        /*01bc*/ 	.byte	0x40, 0x0b, 0x00, 0x00, 0x01, 0x00, 0x00, 0x00, 0x50, 0x18, 0x00, 0x00, 0x01, 0x00, 0x00, 0x00
        /* <DEDUP_REMOVED lines=121> */
        /*095c*/ 	.byte	0xc0, 0x69, 0x00, 0x00, 0x01, 0x00, 0x00, 0x00, 0x60, 0x70, 0x00, 0x00


	//----- nvinfo : EIATTR_COOP_GROUP_MASK_REGIDS
	.align		4
.L_62:
        /*0968*/ 	.byte	0x04, 0x29
        /*096a*/ 	.short	(.L_64 - .L_63)


	//   ....[0]....
.L_63:
        /*096c*/ 	.word	0xffffffff


	//   ....[1]....
        /*0970*/ 	.word	0xffffffff


	//   ....[2]....
        /*0974*/ 	.word	0xffffffff


	//   ....[3]....
        /*0978*/ 	.word	0xffffffff


	//   ....[4]....
        /*097c*/ 	.word	0xffffffff


	//   ....[5]....
        /*0980*/ 	.word	0xffffffff


	//   ....[6]....
        /*0984*/ 	.word	0xffffffff


	//   ....[7]....
        /*0988*/ 	.word	0xffffffff


	//   ....[8]....
        /*098c*/ 	.word	0xffffffff


	//   ....[9]....
        /*0990*/ 	.word	0xffffffff


	//   ....[10]....
        /*0994*/ 	.word	0xffffffff


	//   ....[11]....
        /*0998*/ 	.word	0xffffffff


	//   ....[12]....
        /*099c*/ 	.word	0xffffffff


	//   ....[13]....
        /*09a0*/ 	.word	0xffffffff


	//   ....[14]....
        /*09a4*/ 	.word	0xffffffff


	//   ....[15]....
        /*09a8*/ 	.word	0xffffffff


	//   ....[16]....
        /*09ac*/ 	.word	0xffffffff


	//   ....[17]....
        /*09b0*/ 	.word	0xffffffff


	//   ....[18]....
        /*09b4*/ 	.word	0xffffffff


	//   ....[19]....
        /*09b8*/ 	.word	0xffffffff


	//   ....[20]....
        /*09bc*/ 	.word	0xffffffff


	//   ....[21]....
        /*09c0*/ 	.word	0xffffffff


	//----- nvinfo : EIATTR_COOP_GROUP_INSTR_OFFSETS
	.align		4
.L_64:
        /*09c4*/ 	.byte	0x04, 0x28
        /*09c6*/ 	.short	(.L_66 - .L_65)


	//   ....[0]....
.L_65:
        /*09c8*/ 	.word	0x00005050


	//   ....[1]....
        /*09cc*/ 	.word	0x00005060


	//   ....[2]....
        /*09d0*/ 	.word	0x00005070


	//   ....[3]....
        /*09d4*/ 	.word	0x00005080


	//   ....[4]....
        /*09d8*/ 	.word	0x000050d0


	//   ....[5]....
        /*09dc*/ 	.word	0x000050e0


	//   ....[6]....
        /*09e0*/ 	.word	0x000050f0


	//   ....[7]....
        /*09e4*/ 	.word	0x00005100


	//   ....[8]....
        /*09e8*/ 	.word	0x00005230


	//   ....[9]....
        /*09ec*/ 	.word	0x00005250


	//   ....[10]....
        /*09f0*/ 	.word	0x00005270


	//   ....[11]....
        /*09f4*/ 	.word	0x00005660


	//   ....[12]....
        /*09f8*/ 	.word	0x00005690


	//   ....[13]....
        /*09fc*/ 	.word	0x00005710


	//   ....[14]....
        /*0a00*/ 	.word	0x00005740


	//   ....[15]....
        /*0a04*/ 	.word	0x00005750


	//   ....[16]....
        /*0a08*/ 	.word	0x000057a0


	//   ....[17]....
        /*0a0c*/ 	.word	0x000057f0


	//   ....[18]....
        /*0a10*/ 	.word	0x00005800


	//   ....[19]....
        /*0a14*/ 	.word	0x00005880


	//   ....[20]....
        /*0a18*/ 	.word	0x000058a0


	//   ....[21]....
        /*0a1c*/ 	.word	0x000058c0


	//----- nvinfo : EIATTR_VRC_CTA_INIT_COUNT
	.align		4
.L_66:
        /*0a20*/ 	.byte	0x02, 0x4a
	.zero		1
	.zero		1


	//----- nvinfo : EIATTR_EXIT_INSTR_OFFSETS
	.align		4
        /*0a24*/ 	.byte	0x04, 0x1c
        /*0a26*/ 	.short	(.L_68 - .L_67)


	//   ....[0]....
.L_67:
        /*0a28*/ 	.word	0x00009460


	//   ....[1]....
        /*0a2c*/ 	.word	0x00009490


	//----- nvinfo : EIATTR_REQNTID
	.align		4
.L_68:
        /*0a30*/ 	.byte	0x04, 0x10
        /*0a32*/ 	.short	(.L_70 - .L_69)
.L_69:
        /*0a34*/ 	.word	0x00000100
        /*0a38*/ 	.word	0x00000001
        /*0a3c*/ 	.word	0x00000001


	//----- nvinfo : EIATTR_CBANK_PARAM_SIZE
	.align		4
.L_70:
        /*0a40*/ 	.byte	0x03, 0x19
        /*0a42*/ 	.short	0x0088


	//----- nvinfo : EIATTR_PARAM_CBANK
	.align		4
        /*0a44*/ 	.byte	0x04, 0x0a
        /*0a46*/ 	.short	(.L_72 - .L_71)
	.align		4
.L_71:
        /*0a48*/ 	.word	index@(.nv.constant0.attn_fwd)
        /*0a4c*/ 	.short	0x0380
        /*0a4e*/ 	.short	0x0088


	//----- nvinfo : EIATTR_SW_WAR
	.align		4
.L_72:
        /*0a50*/ 	.byte	0x04, 0x36
        /*0a52*/ 	.short	(.L_74 - .L_73)
.L_73:
        /*0a54*/ 	.word	0x00000008
.L_74:


//--------------------- .nv.compat                --------------------------
	.section	.nv.compat,"",@"SHT_CUDA_COMPAT_INFO"
	.align	4
        /*0000*/ 	.byte	0x02, 0x02, 0x02, 0x00, 0x02, 0x05, 0x05, 0x00, 0x02, 0x03, 0x00, 0x00, 0x02, 0x06, 0x01, 0x00


//--------------------- .nv.callgraph             --------------------------
	.section	.nv.callgraph,"",@"SHT_CUDA_CALLGRAPH"
	.align	4
	.sectionentsize	8
	.align		4
        /*0000*/ 	.word	0x00000000
	.align		4
        /*0004*/ 	.word	0xffffffff
	.align		4
        /*0008*/ 	.word	0x00000000
	.align		4
        /*000c*/ 	.word	0xfffffffe
	.align		4
        /*0010*/ 	.word	0x00000000
	.align		4
        /*0014*/ 	.word	0xfffffffd
	.align		4
        /*0018*/ 	.word	0x00000000
	.align		4
        /*001c*/ 	.word	0xfffffffc


//--------------------- .nv.constant4             --------------------------
	.section	.nv.constant4,"a",@progbits
	.align	8
	.align		8
.nv.constant4:
        /*0000*/ 	.dword	_$_str


//--------------------- .text.attn_fwd            --------------------------
	.section	.text.attn_fwd,"ax",@progbits
	.align	128
        .global         attn_fwd
        .type           attn_fwd,@function
        .size           attn_fwd,(.L_x_3 - attn_fwd)
        .other          attn_fwd,@"STO_CUDA_ENTRY STV_DEFAULT"
attn_fwd:
.text.attn_fwd:
[----:B------:R-:W0:Y:S01]  /*0000*/  LDC R1, c[0x0][0x37c] ;  /* 0x0000df00ff017b82 */ /* 0x000e220000000800 */
[----:B------:R-:W1:Y:S07]  /*0010*/  S2R R31, SR_TID.X ;  /* 0x00000000001f7919 */ /* 0x000e6e0000002100 */
[----:B------:R-:W2:Y:S01]  /*0020*/  S2UR UR8, SR_CTAID.Y ;  /* 0x00000000000879c3 */ /* 0x000ea20000002600 */
[----:B------:R-:W2:Y:S01]  /*0030*/  LDCU.64 UR4, c[0x0][0x3b0] ;  /* 0x00007600ff0477ac */ /* 0x000ea20008000a00 */
[----:B0-----:R-:W-:Y:S01]  /*0040*/  VIADD R1, R1, 0xfffffe10 ;  /* 0xfffffe1001017836 */ /* 0x001fe20000000000 */
[----:B------:R-:W0:Y:S01]  /*0050*/  S2R R3, SR_CTAID.X ;  /* 0x0000000000037919 */ /* 0x000e220000002500 */
[----:B------:R-:W3:Y:S04]  /*0060*/  LDCU.64 UR12, c[0x0][0x358] ;  /* 0x00006b00ff0c77ac */ /* 0x000ee80008000a00 */
[----:B------:R-:W4:Y:S08]  /*0070*/  LDC R29, c[0x0][0x3b8] ;  /* 0x0000ee00ff1d7b82 */ /* 0x000f300000000800 */
[----:B------:R-:W5:Y:S01]  /*0080*/  LDC.64 R26, c[0x0][0x380] ;  /* 0x0000e000ff1a7b82 */ /* 0x000f620000000a00 */
[----:B--2---:R-:W-:Y:S01]  /*0090*/  UIMAD UR4, UR8, UR4, URZ ;  /* 0x00000004080472a4 */ /* 0x004fe2000f8e02ff */
[----:B-1----:R-:W-:-:S05]  /*00a0*/  LOP3.LUT R0, R31, 0x1f, RZ, 0xc0, !PT ;  /* 0x0000001f1f007812 */ /* 0x002fca00078ec0ff */
[----:B0-----:R-:W-:Y:S01]  /*00b0*/  IMAD R2, R3, 0x20, R0 ;  /* 0x0000002003027824 */ /* 0x001fe200078e0200 */
[----:B------:R-:W-:-:S03]  /*00c0*/  SHF.R.U32.HI R0, RZ, 0x5, R31 ;  /* 0x00000005ff007819 */ /* 0x000fc6000001161f */
[----:B------:R-:W-:Y:S01]  /*00d0*/  IMAD R3, R2, UR5, RZ ;  /* 0x0000000502037c24 */ /* 0x000fe2000f8e02ff */
[----:B------:R-:W-:Y:S01]  /*00e0*/  SGXT.U32 R0, R0, 0x3 ;  /* 0x000000030000781a */ /* 0x000fe20000000000 */
[----:B------:R-:W-:-:S03]  /*00f0*/  USHF.R.S32.HI UR5, URZ, 0x1f, UR4 ;  /* 0x0000001fff057899 */ /* 0x000fc60008011404 */
[----:B-----5:R-:W-:Y:S01]  /*0100*/  IADD3 R25, P0, P1, R3, UR4, R26 ;  /* 0x0000000403197c10 */ /* 0x020fe2000f91e01a */
[----:B----4-:R-:W-:Y:S01]  /*0110*/  IMAD R0, R0, R29, RZ ;  /* 0x0000001d00007224 */ /* 0x010fe200078e02ff */
[----:B------:R-:W-:-:S03]  /*0120*/  SHF.R.S32.HI R2, RZ, 0x1f, R3 ;  /* 0x0000001fff027819 */ /* 0x000fc60000011403 */
[C---:B------:R-:W-:Y:S01]  /*0130*/  IMAD R5, R29.reuse, 0x8, R0 ;  /* 0x000000081d057824 */ /* 0x040fe200078e0200 */
[----:B------:R-:W-:Y:S02]  /*0140*/  IADD3.X R27, PT, PT, R2, UR5, R27, P0, P1 ;  /* 0x00000005021b7c10 */ /* 0x000fe400087e241b */
[CC--:B------:R-:W-:Y:S01]  /*0150*/  IADD3 R2, P0, PT, R0.reuse, R25.reuse, RZ ;  /* 0x0000001900027210 */ /* 0x0c0fe20007f1e0ff */
[----:B------:R-:W-:Y:S01]  /*0160*/  IMAD R7, R29, 0x8, R5 ;  /* 0x000000081d077824 */ /* 0x000fe200078e0205 */
[----:B------:R-:W-:Y:S02]  /*0170*/  IADD3 R4, P1, PT, R5, R25, RZ ;  /* 0x0000001905047210 */ /* 0x000fe40007f3e0ff */
[----:B------:R-:W-:Y:S01]  /*0180*/  LEA.HI.X.SX32 R3, R0, R27, 0x1, P0 ;  /* 0x0000001b00037211 */ /* 0x000fe200000f0eff */
[----:B------:R-:W-:Y:S01]  /*0190*/  IMAD R0, R29, 0x8, R7 ;  /* 0x000000081d007824 */ /* 0x000fe200078e0207 */
[----:B------:R-:W-:Y:S02]  /*01a0*/  IADD3 R6, P0, PT, R7, R25, RZ ;  /* 0x0000001907067210 */ /* 0x000fe40007f1e0ff */
[-C--:B------:R-:W-:Y:S01]  /*01b0*/  LEA.HI.X.SX32 R5, R5, R27.reuse, 0x1, P1 ;  /* 0x0000001b05057211 */ /* 0x080fe200008f0eff */
[----:B---3--:R0:W2:Y:S01]  /*01c0*/  LDG.E.U8 R15, desc[UR12][R2.64] ;  /* 0x0000000c020f7981 */ /* 0x0080a2000c1e1100 */
[----:B------:R-:W-:Y:S01]  /*01d0*/  LEA.HI.X.SX32 R7, R7, R27, 0x1, P0 ;  /* 0x0000001b07077211 */ /* 0x000fe200000f0eff */
[C---:B------:R-:W-:Y:S01]  /*01e0*/  IMAD R11, R29.reuse, 0x8, R0 ;  /* 0x000000081d0b7824 */ /* 0x040fe200078e0200 */
[C---:B------:R-:W-:Y:S01]  /*01f0*/  IADD3 R8, P0, PT, R0.reuse, R25, RZ ;  /* 0x0000001900087210 */ /* 0x040fe20007f1e0ff */
[----:B------:R1:W2:Y:S03]  /*0200*/  LDG.E.U8 R16, desc[UR12][R4.64] ;  /* 0x0000000c04107981 */ /* 0x0002a6000c1e1100 */
[----:B------:R-:W-:Y:S01]  /*0210*/  LEA.HI.X.SX32 R9, R0, R27, 0x1, P0 ;  /* 0x0000001b00097211 */ /* 0x000fe200000f0eff */
[----:B------:R-:W-:Y:S01]  /*0220*/  IMAD R0, R29, 0x8, R11 ;  /* 0x000000081d007824 */ /* 0x000fe200078e020b */
[----:B------:R-:W-:Y:S01]  /*0230*/  IADD3 R10, P0, PT, R11, R25, RZ ;  /* 0x000000190b0a7210 */ /* 0x000fe20007f1e0ff */
[----:B------:R-:W3:Y:S02]  /*0240*/  LDG.E.U8 R17, desc[UR12][R6.64] ;  /* 0x0000000c06117981 */ /* 0x000ee4000c1e1100 */
[----:B------:R-:W-:Y:S01]  /*0250*/  IMAD R13, R29, 0x8, R0 ;  /* 0x000000081d0d7824 */ /* 0x000fe200078e0200 */
[----:B------:R-:W-:Y:S01]  /*0260*/  LEA.HI.X.SX32 R11, R11, R27, 0x1, P0 ;  /* 0x0000001b0b0b7211 */ /* 0x000fe200000f0eff */
[----:B------:R4:W3:Y:S01]  /*0270*/  LDG.E.U8 R18, desc[UR12][R8.64] ;  /* 0x0000000c08127981 */ /* 0x0008e2000c1e1100 */
[CC--:B0-----:R-:W-:Y:S01]  /*0280*/  IADD3 R2, P0, PT, R0.reuse, R25.reuse, RZ ;  /* 0x0000001900027210 */ /* 0x0c1fe20007f1e0ff */
[----:B------:R-:W-:Y:S01]  /*0290*/  IMAD R14, R29, 0x8, R13 ;  /* 0x000000081d0e7824 */ /* 0x000fe200078e020d */
[----:B------:R-:W-:Y:S01]  /*02a0*/  IADD3 R12, P1, PT, R13, R25, RZ ;  /* 0x000000190d0c7210 */ /* 0x000fe20007f3e0ff */
[----:B------:R0:W5:Y:S01]  /*02b0*/  LDG.E.U8 R19, desc[UR12][R10.64] ;  /* 0x0000000c0a137981 */ /* 0x000162000c1e1100 */
[----:B------:R-:W-:Y:S01]  /*02c0*/  LEA.HI.X.SX32 R3, R0, R27, 0x1, P0 ;  /* 0x0000001b00037211 */ /* 0x000fe200000f0eff */
[----:B------:R-:W-:Y:S01]  /*02d0*/  IMAD R0, R29, 0x8, R14 ;  /* 0x000000081d007824 */ /* 0x000fe200078e020e */
[----:B-1----:R-:W-:-:S02]  /*02e0*/  IADD3 R4, P0, PT, R14, R25, RZ ;  /* 0x000000190e047210 */ /* 0x002fc40007f1e0ff */
[-C--:B------:R-:W-:Y:S01]  /*02f0*/  LEA.HI.X.SX32 R13, R13, R27.reuse, 0x1, P1 ;  /* 0x0000001b0d0d7211 */ /* 0x080fe200008f0eff */
[----:B------:R1:W5:Y:S01]  /*0300*/  LDG.E.U8 R20, desc[UR12][R2.64] ;  /* 0x0000000c02147981 */ /* 0x000362000c1e1100 */
[----:B------:R-:W-:Y:S01]  /*0310*/  LEA.HI.X.SX32 R5, R14, R27, 0x1, P0 ;  /* 0x0000001b0e057211 */ /* 0x000fe200000f0eff */
[C---:B----4-:R-:W-:Y:S01]  /*0320*/  IMAD R9, R29.reuse, 0x8, R0 ;  /* 0x000000081d097824 */ /* 0x050fe200078e0200 */
[C---:B------:R-:W-:Y:S01]  /*0330*/  IADD3 R6, P0, PT, R0.reuse, R25, RZ ;  /* 0x0000001900067210 */ /* 0x040fe20007f1e0ff */
[----:B------:R4:W5:Y:S03]  /*0340*/  LDG.E.U8 R21, desc[UR12][R12.64] ;  /* 0x0000000c0c157981 */ /* 0x000966000c1e1100 */
[----:B------:R-:W-:Y:S01]  /*0350*/  LEA.HI.X.SX32 R7, R0, R27, 0x1, P0 ;  /* 0x0000001b00077211 */ /* 0x000fe200000f0eff */
[----:B------:R-:W-:Y:S01]  /*0360*/  IMAD R0, R29, 0x8, R9 ;  /* 0x000000081d007824 */ /* 0x000fe200078e0209 */
[-C--:B------:R-:W-:Y:S01]  /*0370*/  IADD3 R8, P0, PT, R9, R25.reuse, RZ ;  /* 0x0000001909087210 */ /* 0x080fe20007f1e0ff */
[----:B------:R4:W5:Y:S02]  /*0380*/  LDG.E.U8 R22, desc[UR12][R4.64] ;  /* 0x0000000c04167981 */ /* 0x000964000c1e1100 */
[----:B------:R-:W-:Y:S01]  /*0390*/  IMAD R14, R29, 0x8, R0 ;  /* 0x000000081d0e7824 */ /* 0x000fe200078e0200 */
[----:B0-----:R-:W-:Y:S01]  /*03a0*/  IADD3 R10, P1, PT, R0, R25, RZ ;  /* 0x00000019000a7210 */ /* 0x001fe20007f3e0ff */
[----:B------:R0:W5:Y:S01]  /*03b0*/  LDG.E.U8 R23, desc[UR12][R6.64] ;  /* 0x0000000c06177981 */ /* 0x000162000c1e1100 */
[----:B------:R-:W-:-:S02]  /*03c0*/  LEA.HI.X.SX32 R9, R9, R27, 0x1, P0 ;  /* 0x0000001b09097211 */ /* 0x000fc400000f0eff */
[----:B------:R-:W-:Y:S01]  /*03d0*/  LEA.HI.X.SX32 R11, R0, R27, 0x1, P1 ;  /* 0x0000001b000b7211 */ /* 0x000fe200008f0eff */
[C---:B------:R-:W-:Y:S01]  /*03e0*/  IMAD R0, R29.reuse, 0x8, R14 ;  /* 0x000000081d007824 */ /* 0x040fe200078e020e */
[C---:B-1----:R-:W-:Y:S01]  /*03f0*/  IADD3 R2, P0, PT, R14.reuse, R25, RZ ;  /* 0x000000190e027210 */ /* 0x042fe20007f1e0ff */
[----:B------:R1:W5:Y:S02]  /*0400*/  LDG.E.U8 R24, desc[UR12][R8.64] ;  /* 0x0000000c08187981 */ /* 0x000364000c1e1100 */
[C---:B----4-:R-:W-:Y:S01]  /*0410*/  IMAD R13, R29.reuse, 0x8, R0 ;  /* 0x000000081d0d7824 */ /* 0x050fe200078e0200 */
[----:B------:R-:W-:Y:S01]  /*0420*/  LEA.HI.X.SX32 R3, R14, R27, 0x1, P0 ;  /* 0x0000001b0e037211 */ /* 0x000fe200000f0eff */
[----:B------:R-:W4:Y:S01]  /*0430*/  LDG.E.U8 R10, desc[UR12][R10.64] ;  /* 0x0000000c0a0a7981 */ /* 0x000f22000c1e1100 */
[----:B------:R-:W-:Y:S01]  /*0440*/  IADD3 R4, P0, PT, R0, R25, RZ ;  /* 0x0000001900047210 */ /* 0x000fe20007f1e0ff */
[----:B------:R-:W-:-:S03]  /*0450*/  IMAD R14, R29, 0x8, R13 ;  /* 0x000000081d0e7824 */ /* 0x000fc600078e020d */
[----:B------:R-:W-:Y:S01]  /*0460*/  LEA.HI.X.SX32 R5, R0, R27, 0x1, P0 ;  /* 0x0000001b00057211 */ /* 0x000fe200000f0eff */
[----:B------:R-:W-:Y:S01]  /*0470*/  IMAD R0, R29, 0x8, R14 ;  /* 0x000000081d007824 */ /* 0x000fe200078e020e */
[CC--:B0-----:R-:W-:Y:S01]  /*0480*/  IADD3 R6, P0, PT, R13.reuse, R25.reuse, RZ ;  /* 0x000000190d067210 */ /* 0x0c1fe20007f1e0ff */
[----:B------:R0:W4:Y:S01]  /*0490*/  LDG.E.U8 R3, desc[UR12][R2.64] ;  /* 0x0000000c02037981 */ /* 0x000122000c1e1100 */
[----:B------:R-:W-:Y:S02]  /*04a0*/  IADD3 R12, P1, PT, R14, R25, RZ ;  /* 0x000000190e0c7210 */ /* 0x000fe40007f3e0ff */
[----:B------:R-:W-:Y:S01]  /*04b0*/  LEA.HI.X.SX32 R7, R13, R27, 0x1, P0 ;  /* 0x0000001b0d077211 */ /* 0x000fe200000f0eff */
[----:B------:R0:W4:Y:S01]  /*04c0*/  LDG.E.U8 R4, desc[UR12][R4.64] ;  /* 0x0000000c04047981 */ /* 0x000122000c1e1100 */
[----:B-1----:R-:W-:Y:S02]  /*04d0*/  IADD3 R8, P0, PT, R0, R25, RZ ;  /* 0x0000001900087210 */ /* 0x002fe40007f1e0ff */
[----:B------:R-:W-:-:S02]  /*04e0*/  LEA.HI.X.SX32 R13, R14, R27, 0x1, P1 ;  /* 0x0000001b0e0d7211 */ /* 0x000fc400008f0eff */
[----:B------:R-:W-:Y:S01]  /*04f0*/  LEA.HI.X.SX32 R9, R0, R27, 0x1, P0 ;  /* 0x0000001b00097211 */ /* 0x000fe200000f0eff */
[----:B------:R1:W4:Y:S04]  /*0500*/  LDG.E.U8 R7, desc[UR12][R6.64] ;  /* 0x0000000c06077981 */ /* 0x000328000c1e1100 */
[----:B------:R-:W4:Y:S04]  /*0510*/  LDG.E.U8 R12, desc[UR12][R12.64] ;  /* 0x0000000c0c0c7981 */ /* 0x000f28000c1e1100 */
[----:B------:R-:W4:Y:S01]  /*0520*/  LDG.E.U8 R9, desc[UR12][R8.64] ;  /* 0x0000000c08097981 */ /* 0x000f22000c1e1100 */
[----:B------:R-:W1:Y:S01]  /*0530*/  S2UR UR5, SR_CgaCtaId ;  /* 0x00000000000579c3 */ /* 0x000e620000008800 */
[C---:B0-----:R-:W-:Y:S01]  /*0540*/  LOP3.LUT R2, R31.reuse, 0xc0, RZ, 0xc0, !PT ;  /* 0x000000c01f027812 */ /* 0x041fe200078ec0ff */
[----:B------:R-:W-:Y:S01]  /*0550*/  UMOV UR4, 0x400 ;  /* 0x0000040000047882 */ /* 0x000fe20000000000 */
[----:B------:R-:W-:-:S02]  /*0560*/  IMAD.SHL.U32 R0, R31, 0x2, RZ ;  /* 0x000000021f007824 */ /* 0x000fc400078e00ff */
[----:B------:R-:W-:-:S04]  /*0570*/  SHF.R.U32.HI R11, RZ, 0x2, R2 ;  /* 0x00000002ff0b7819 */ /* 0x000fc80000011602 */
[----:B------:R-:W-:Y:S01]  /*0580*/  LOP3.LUT R0, R11, 0x1fe, R0, 0x78, !PT ;  /* 0x000001fe0b007812 */ /* 0x000fe200078e7800 */
[----:B-1----:R-:W-:Y:S01]  /*0590*/  ULEA UR4, UR5, UR4, 0x18 ;  /* 0x0000000405047291 */ /* 0x002fe2000f8ec0ff */
[----:B------:R-:W-:Y:S01]  /*05a0*/  IMAD.MOV.U32 R72, RZ, RZ, -0x800000 ;  /* 0xff800000ff487424 */ /* 0x000fe200078e00ff */
[----:B------:R-:W-:Y:S01]  /*05b0*/  CS2R R48, SRZ ;  /* 0x0000000000307805 */ /* 0x000fe2000001ff00 */
[----:B------:R-:W-:Y:S01]  /*05c0*/  IMAD.MOV.U32 R64, RZ, RZ, -0x800000 ;  /* 0xff800000ff407424 */ /* 0x000fe200078e00ff */
[----:B------:R-:W-:Y:S01]  /*05d0*/  CS2R R50, SRZ ;  /* 0x0000000000327805 */ /* 0x000fe2000001ff00 */
[----:B------:R-:W-:Y:S01]  /*05e0*/  IMAD.MOV.U32 R65, RZ, RZ, -0x800000 ;  /* 0xff800000ff417424 */ /* 0x000fe200078e00ff */
[----:B------:R-:W-:Y:S01]  /*05f0*/  CS2R R52, SRZ ;  /* 0x0000000000347805 */ /* 0x000fe2000001ff00 */
[----:B------:R-:W-:Y:S01]  /*0600*/  IMAD.MOV.U32 R73, RZ, RZ, -0x800000 ;  /* 0xff800000ff497424 */ /* 0x000fe200078e00ff */
[----:B------:R-:W-:Y:S01]  /*0610*/  CS2R R54, SRZ ;  /* 0x0000000000367805 */ /* 0x000fe2000001ff00 */
[----:B------:R-:W-:Y:S01]  /*0620*/  IMAD.MOV.U32 R44, RZ, RZ, 0x3f800000 ;  /* 0x3f800000ff2c7424 */ /* 0x000fe200078e00ff */
[----:B------:R-:W-:Y:S01]  /*0630*/  CS2R R56, SRZ ;  /* 0x0000000000387805 */ /* 0x000fe2000001ff00 */
[----:B------:R-:W-:Y:S01]  /*0640*/  IMAD.MOV.U32 R45, RZ, RZ, 0x3f800000 ;  /* 0x3f800000ff2d7424 */ /* 0x000fe200078e00ff */
[----:B------:R-:W-:Y:S01]  /*0650*/  CS2R R58, SRZ ;  /* 0x00000000003a7805 */ /* 0x000fe2000001ff00 */
[----:B------:R-:W-:Y:S01]  /*0660*/  IMAD.MOV.U32 R46, RZ, RZ, 0x3f800000 ;  /* 0x3f800000ff2e7424 */ /* 0x000fe200078e00ff */
[----:B------:R-:W-:Y:S01]  /*0670*/  CS2R R60, SRZ ;  /* 0x00000000003c7805 */ /* 0x000fe2000001ff00 */
[----:B------:R-:W-:Y:S01]  /*0680*/  IMAD.MOV.U32 R47, RZ, RZ, 0x3f800000 ;  /* 0x3f800000ff2f7424 */ /* 0x000fe200078e00ff */
[----:B------:R-:W-:Y:S01]  /*0690*/  CS2R R62, SRZ ;  /* 0x00000000003e7805 */ /* 0x000fe2000001ff00 */
[----:B--2---:R-:W-:-:S05]  /*06a0*/  IMAD R15, R16, 0x100, R15 ;  /* 0x00000100100f7824 */ /* 0x004fca00078e020f */
[----:B------:R-:W-:Y:S01]  /*06b0*/  F2FP.F16.E4M3.UNPACK_B R15, R15 ;  /* 0x0000000fff0f723e */ /* 0x000fe200020006ff */
[----:B---3--:R-:W-:-:S03]  /*06c0*/  IMAD R17, R18, 0x100, R17 ;  /* 0x0000010012117824 */ /* 0x008fc600078e0211 */
[----:B------:R-:W-:Y:S02]  /*06d0*/  PRMT R2, R15, 0x7632, R2 ;  /* 0x000076320f027816 */ /* 0x000fe40000000002 */
[----:B------:R-:W-:Y:S01]  /*06e0*/  F2FP.F16.E4M3.UNPACK_B R17, R17 ;  /* 0x00000011ff11723e */ /* 0x000fe200020006ff */
[----:B-----5:R-:W-:-:S03]  /*06f0*/  IMAD R19, R20, 0x100, R19 ;  /* 0x0000010014137824 */ /* 0x020fc600078e0213 */
[----:B------:R-:W-:Y:S02]  /*0700*/  PRMT R5, R17, 0x7632, R5 ;  /* 0x0000763211057816 */ /* 0x000fe40000000005 */
[----:B------:R-:W-:Y:S01]  /*0710*/  F2FP.F16.E4M3.UNPACK_B R19, R19 ;  /* 0x00000013ff13723e */ /* 0x000fe200020006ff */
[----:B------:R-:W-:-:S03]  /*0720*/  IMAD R21, R22, 0x100, R21 ;  /* 0x0000010016157824 */ /* 0x000fc600078e0215 */
[----:B------:R-:W-:Y:S01]  /*0730*/  PRMT R6, R19, 0x7632, R6 ;  /* 0x0000763213067816 */ /* 0x000fe20000000006 */
[----:B------:R0:W-:Y:S01]  /*0740*/  STS.U16 [R0+UR4+0x4200], R2 ;  /* 0x0042000200007988 */ /* 0x0001e20008000404 */
[----:B------:R-:W-:Y:S01]  /*0750*/  F2FP.F16.E4M3.UNPACK_B R21, R21 ;  /* 0x00000015ff15723e */ /* 0x000fe200020006ff */
[----:B------:R-:W-:Y:S02]  /*0760*/  IMAD R23, R24, 0x100, R23 ;  /* 0x0000010018177824 */ /* 0x000fe400078e0217 */
[----:B------:R1:W-:Y:S03]  /*0770*/  STS.U16 [R0+UR4+0x4600], R5 ;  /* 0x0046000500007988 */ /* 0x0003e60008000404 */
[----:B------:R-:W-:Y:S01]  /*0780*/  F2FP.F16.E4M3.UNPACK_B R23, R23 ;  /* 0x00000017ff17723e */ /* 0x000fe200020006ff */
[----:B----4-:R-:W-:Y:S01]  /*0790*/  IMAD R3, R3, 0x100, R10 ;  /* 0x0000010003037824 */ /* 0x010fe200078e020a */
[----:B------:R2:W-:Y:S04]  /*07a0*/  STS.U16 [R0+UR4+0x4a00], R6 ;  /* 0x004a000600007988 */ /* 0x0005e80008000404 */
[----:B------:R-:W-:Y:S01]  /*07b0*/  F2FP.F16.E4M3.UNPACK_B R3, R3 ;  /* 0x00000003ff03723e */ /* 0x000fe200020006ff */
[----:B------:R-:W-:-:S02]  /*07c0*/  IMAD R4, R7, 0x100, R4 ;  /* 0x0000010007047824 */ /* 0x000fc400078e0204 */
[----:B------:R-:W-:-:S03]  /*07d0*/  IMAD R9, R9, 0x100, R12 ;  /* 0x0000010009097824 */ /* 0x000fc600078e020c */
[----:B------:R-:W-:Y:S02]  /*07e0*/  F2FP.F16.E4M3.UNPACK_B R4, R4 ;  /* 0x00000004ff04723e */ /* 0x000fe400020006ff */
[----:B------:R-:W-:Y:S02]  /*07f0*/  F2FP.F16.E4M3.UNPACK_B R9, R9 ;  /* 0x00000009ff09723e */ /* 0x000fe400020006ff */
[----:B------:R-:W-:Y:S02]  /*0800*/  PRMT R8, R21, 0x7632, R8 ;  /* 0x0000763215087816 */ /* 0x000fe40000000008 */
[----:B0-----:R-:W-:Y:S02]  /*0810*/  PRMT R2, R23, 0x7632, R2 ;  /* 0x0000763217027816 */ /* 0x001fe40000000002 */
[----:B-1----:R-:W-:Y:S02]  /*0820*/  PRMT R5, R3, 0x7632, R5 ;  /* 0x0000763203057816 */ /* 0x002fe40000000005 */
[----:B--2---:R-:W-:-:S02]  /*0830*/  PRMT R6, R4, 0x7632, R6 ;  /* 0x0000763204067816 */ /* 0x004fc40000000006 */
[----:B------:R-:W-:Y:S01]  /*0840*/  PRMT R7, R9, 0x7632, R7 ;  /* 0x0000763209077816 */ /* 0x000fe20000000007 */
[----:B------:R0:W-:Y:S04]  /*0850*/  STS.U16 [R0+UR4+0x4000], R15 ;  /* 0x0040000f00007988 */ /* 0x0001e80008000404 */
        /* <DEDUP_REMOVED lines=11> */
[----:B------:R0:W-:Y:S01]  /*0910*/  STS.U16 [R0+UR4+0x5e00], R7 ;  /* 0x005e000700007988 */ /* 0x0001e20008000404 */
[----:B------:R-:W1:Y:S02]  /*0920*/  LDCU UR4, c[0x0][0x3f0] ;  /* 0x00007e00ff0477ac */ /* 0x000e640008000800 */
[----:B-1----:R-:W-:-:S09]  /*0930*/  UISETP.GE.AND UP0, UPT, UR4, 0x1, UPT ;  /* 0x000000010400788c */ /* 0x002fd2000bf06270 */
[----:B0-----:R-:W-:Y:S05]  /*0940*/  BRA.U !UP0, `(.L_x_0) ;  /* 0x00000075080c7547 */ /* 0x001fea000b800000 */
[----:B------:R-:W0:Y:S01]  /*0950*/  LDC.64 R10, c[0x0][0x3c0] ;  /* 0x0000f000ff0a7b82 */ /* 0x000e220000000a00 */
[----:B------:R-:W-:Y:S01]  /*0960*/  SHF.R.U32.HI R3, RZ, 0x7, R31 ;  /* 0x00000007ff037819 */ /* 0x000fe2000001161f */
[----:B------:R-:W1:Y:S01]  /*0970*/  LDCU UR5, c[0x0][0x3c8] ;  /* 0x00007900ff0577ac */ /* 0x000e620008000800 */
[----:B------:R-:W-:Y:S02]  /*0980*/  LOP3.LUT R4, R31, 0x7f, RZ, 0xc0, !PT ;  /* 0x0000007f1f047812 */ /* 0x000fe400078ec0ff */
[----:B------:R-:W-:Y:S01]  /*0990*/  SGXT.U32 R3, R3, 0x1 ;  /* 0x000000010303781a */ /* 0x000fe20000000000 */
[----:B------:R-:W2:Y:S01]  /*09a0*/  LDCU.64 UR14, c[0x0][0x388] ;  /* 0x00007100ff0e77ac */ /* 0x000ea20008000a00 */
[C---:B------:R-:W-:Y:S01]  /*09b0*/  LOP3.LUT P0, RZ, R31.reuse, 0x7, RZ, 0xc0, !PT ;  /* 0x000000071fff7812 */ /* 0x040fe2000780c0ff */
[----:B------:R-:W3:Y:S01]  /*09c0*/  LDC R2, c[0x0][0x3d8] ;  /* 0x0000f600ff027b82 */ /* 0x000ee20000000800 */
[----:B------:R-:W-:Y:S01]  /*09d0*/  LOP3.LUT P1, RZ, R31, 0x3, RZ, 0xc0, !PT ;  /* 0x000000031fff7812 */ /* 0x000fe2000782c0ff */
[----:B------:R-:W4:Y:S01]  /*09e0*/  LDCU.64 UR10, c[0x0][0x3d0] ;  /* 0x00007a00ff0a77ac */ /* 0x000f220008000a00 */
[----:B------:R-:W-:Y:S01]  /*09f0*/  UMOV UR4, URZ ;  /* 0x000000ff00047c82 */ /* 0x000fe20008000000 */
[----:B------:R-:W-:-:S04]  /*0a00*/  UMOV UR6, URZ ;  /* 0x000000ff00067c82 */ /* 0x000fc80008000000 */
[----:B------:R-:W5:Y:S01]  /*0a10*/  LDC.64 R6, c[0x0][0x390] ;  /* 0x0000e400ff067b82 */ /* 0x000f620000000a00 */
[----:B------:R-:W0:Y:S01]  /*0a20*/  LDCU UR16, c[0x0][0x3f0] ;  /* 0x00007e00ff1077ac */ /* 0x000e220008000800 */
[----:B-1----:R-:W-:Y:S01]  /*0a30*/  IMAD R5, R4, UR5, RZ ;  /* 0x0000000504057c24 */ /* 0x002fe2000f8e02ff */
[----:B------:R-:W-:Y:S01]  /*0a40*/  UMOV UR5, URZ ;  /* 0x000000ff00057c82 */ /* 0x000fe20008000000 */
[----:B0-----:R-:W-:Y:S02]  /*0a50*/  IMAD R8, R3, R11, RZ ;  /* 0x0000000b03087224 */ /* 0x001fe400078e02ff */
[----:B------:R-:W-:Y:S01]  /*0a60*/  IMAD R0, R10, UR8, RZ ;  /* 0x000000080a007c24 */ /* 0x000fe2000f8e02ff */
[----:B------:R-:W-:Y:S01]  /*0a70*/  SHF.R.S32.HI R10, RZ, 0x1f, R5 ;  /* 0x0000001fff0a7819 */ /* 0x000fe20000011405 */
[----:B------:R-:W-:Y:S01]  /*0a80*/  IMAD R12, R11, 0x2, R8 ;  /* 0x000000020b0c7824 */ /* 0x000fe200078e0208 */
[----:B----4-:R-:W-:Y:S02]  /*0a90*/  UIMAD UR7, UR8, UR10, URZ ;  /* 0x0000000a080772a4 */ /* 0x010fe4000f8e02ff */
[----:B--2---:R-:W-:Y:S01]  /*0aa0*/  IADD3 R83, P2, P3, R5, UR14, R0 ;  /* 0x0000000e05537c10 */ /* 0x004fe2000fb5e000 */
[----:B------:R-:W-:Y:S01]  /*0ab0*/  IMAD R14, R11, 0x2, R12 ;  /* 0x000000020b0e7824 */ /* 0x000fe200078e020c */
[----:B------:R-:W-:Y:S01]  /*0ac0*/  SHF.R.S32.HI R5, RZ, 0x1f, R0 ;  /* 0x0000001fff057819 */ /* 0x000fe20000011400 */
[----:B---3--:R-:W-:Y:S01]  /*0ad0*/  IMAD R3, R3, R2, RZ ;  /* 0x0000000203037224 */ /* 0x008fe200078e02ff */
[-C--:B------:R-:W-:Y:S01]  /*0ae0*/  IADD3 R9, P4, PT, R8, R83.reuse, RZ ;  /* 0x0000005308097210 */ /* 0x080fe20007f9e0ff */
[C---:B------:R-:W-:Y:S01]  /*0af0*/  IMAD R16, R11.reuse, 0x2, R14 ;  /* 0x000000020b107824 */ /* 0x040fe200078e020e */
[----:B------:R-:W-:Y:S01]  /*0b00*/  IADD3.X R85, PT, PT, R10, UR15, R5, P2, P3 ;  /* 0x0000000f0a557c10 */ /* 0x000fe200097e6405 */
[----:B------:R-:W-:Y:S01]  /*0b10*/  IMAD R5, R4, UR11, RZ ;  /* 0x0000000b04057c24 */ /* 0x000fe2000f8e02ff */
[----:B------:R-:W-:Y:S01]  /*0b20*/  IADD3 R10, P5, PT, R14, R83, RZ ;  /* 0x000000530e0a7210 */ /* 0x000fe20007fbe0ff */
[C---:B------:R-:W-:Y:S01]  /*0b30*/  IMAD R18, R11.reuse, 0x2, R16 ;  /* 0x000000020b127824 */ /* 0x040fe200078e0210 */
[----:B------:R0:W-:Y:S01]  /*0b40*/  STL [R1+0x1e4], R9 ;  /* 0x0001e40901007387 */ /* 0x0001e20000100800 */
[-C--:B------:R-:W-:Y:S01]  /*0b50*/  LEA.HI.X.SX32 R8, R8, R85.reuse, 0x1, P4 ;  /* 0x0000005508087211 */ /* 0x080fe200020f0eff */
[----:B------:R-:W-:Y:S01]  /*0b60*/  USHF.R.S32.HI UR9, URZ, 0x1f, UR7 ;  /* 0x0000001fff097899 */ /* 0x000fe20008011407 */
[----:B------:R-:W-:Y:S01]  /*0b70*/  IMAD R20, R11, 0x2, R18 ;  /* 0x000000020b147824 */ /* 0x000fe200078e0212 */
[----:B------:R-:W-:Y:S01]  /*0b80*/  LEA.HI.X.SX32 R13, R14, R85, 0x1, P5 ;  /* 0x000000550e0d7211 */ /* 0x000fe200028f0eff */
[----:B------:R-:W1:Y:S01]  /*0b90*/  LDCU UR10, c[0x0][0x3a8] ;  /* 0x00007500ff0a77ac */ /* 0x000e620008000800 */
[----:B-----5:R-:W-:Y:S01]  /*0ba0*/  IADD3 R6, P2, P3, R5, UR7, R6 ;  /* 0x0000000705067c10 */ /* 0x020fe2000fb5e006 */
[C---:B------:R-:W-:Y:S01]  /*0bb0*/  IMAD R22, R11.reuse, 0x2, R20 ;  /* 0x000000020b167824 */ /* 0x040fe200078e0214 */
[----:B------:R-:W-:Y:S01]  /*0bc0*/  SHF.R.S32.HI R72, RZ, 0x1f, R5 ;  /* 0x0000001fff487819 */ /* 0x000fe20000011405 */
[----:B------:R-:W-:Y:S01]  /*0bd0*/  IMAD R5, R2, 0x2, R3 ;  /* 0x0000000202057824 */ /* 0x000fe200078e0203 */
[----:B0-----:R-:W-:Y:S01]  /*0be0*/  IADD3 R9, P4, PT, R12, R83, RZ ;  /* 0x000000530c097210 */ /* 0x001fe20007f9e0ff */
[C---:B------:R-:W-:Y:S01]  /*0bf0*/  IMAD R24, R11.reuse, 0x2, R22 ;  /* 0x000000020b187824 */ /* 0x040fe200078e0216 */
[----:B------:R-:W0:Y:S01]  /*0c00*/  LDCU UR11, c[0x0][0x3d4] ;  /* 0x00007a80ff0b77ac */ /* 0x000e220008000800 */
[----:B------:R-:W-:Y:S01]  /*0c10*/  IMAD R43, R2, 0x2, R5 ;  /* 0x00000002022b7824 */ /* 0x000fe200078e0205 */
[----:B------:R-:W-:Y:S01]  /*0c20*/  LEA.HI.X.SX32 R12, R12, R85, 0x1, P4 ;  /* 0x000000550c0c7211 */ /* 0x000fe200020f0eff */
[C---:B------:R-:W-:Y:S01]  /*0c30*/  IMAD R26, R11.reuse, 0x2, R24 ;  /* 0x000000020b1a7824 */ /* 0x040fe200078e0218 */
[----:B------:R-:W-:Y:S01]  /*0c40*/  IADD3 R15, P4, PT, R18, R83, RZ ;  /* 0x00000053120f7210 */ /* 0x000fe20007f9e0ff */
[----:B------:R-:W-:Y:S01]  /*0c50*/  IMAD R45, R2, 0x2, R43 ;  /* 0x00000002022d7824 */ /* 0x000fe200078e022b */
[----:B------:R-:W2:Y:S01]  /*0c60*/  LDCU UR14, c[0x0][0x3c4] ;  /* 0x00007880ff0e77ac */ /* 0x000ea20008000800 */
[C---:B------:R-:W-:Y:S01]  /*0c70*/  IMAD R28, R11.reuse, 0x2, R26 ;  /* 0x000000020b1c7824 */ /* 0x040fe200078e021a */
[----:B------:R-:W-:Y:S01]  /*0c80*/  LEA.HI.X.SX32 R18, R18, R85, 0x1, P4 ;  /* 0x0000005512127211 */ /* 0x000fe200020f0eff */
[----:B------:R-:W-:Y:S01]  /*0c90*/  IMAD R47, R2, 0x2, R45 ;  /* 0x00000002022f7824 */ /* 0x000fe200078e022d */
[----:B------:R-:W-:Y:S01]  /*0ca0*/  IADD3 R21, P4, PT, R24, R83, RZ ;  /* 0x0000005318157210 */ /* 0x000fe20007f9e0ff */
[----:B------:R-:W-:-:S02]  /*0cb0*/  IMAD R30, R11, 0x2, R28 ;  /* 0x000000020b1e7824 */ /* 0x000fc400078e021c */
[----:B------:R-:W-:Y:S01]  /*0cc0*/  IMAD R49, R2, 0x2, R47 ;  /* 0x0000000202317824 */ /* 0x000fe200078e022f */
[----:B------:R-:W-:Y:S01]  /*0cd0*/  LEA.HI.X.SX32 R24, R24, R85, 0x1, P4 ;  /* 0x0000005518187211 */ /* 0x000fe200020f0eff */
[C---:B------:R-:W-:Y:S01]  /*0ce0*/  IMAD R32, R11.reuse, 0x2, R30 ;  /* 0x000000020b207824 */ /* 0x040fe200078e021e */
[----:B------:R-:W-:Y:S01]  /*0cf0*/  IADD3 R27, P4, PT, R30, R83, RZ ;  /* 0x000000531e1b7210 */ /* 0x000fe20007f9e0ff */
[----:B------:R-:W-:Y:S02]  /*0d00*/  IMAD R51, R2, 0x2, R49 ;  /* 0x0000000202337824 */ /* 0x000fe400078e0231 */
[C---:B------:R-:W-:Y:S01]  /*0d10*/  IMAD R34, R11.reuse, 0x2, R32 ;  /* 0x000000020b227824 */ /* 0x040fe200078e0220 */
[----:B------:R-:W-:Y:S01]  /*0d20*/  LEA.HI.X.SX32 R30, R30, R85, 0x1, P4 ;  /* 0x000000551e1e7211 */ /* 0x000fe200020f0eff */
[----:B------:R-:W-:Y:S02]  /*0d30*/  IMAD R53, R2, 0x2, R51 ;  /* 0x0000000202357824 */ /* 0x000fe400078e0233 */
[----:B------:R-:W-:-:S02]  /*0d40*/  IMAD R36, R11, 0x2, R34 ;  /* 0x000000020b247824 */ /* 0x000fc400078e0222 */
[----:B------:R-:W-:Y:S02]  /*0d50*/  IMAD R55, R2, 0x2, R53 ;  /* 0x0000000202377824 */ /* 0x000fe400078e0235 */
        /* <DEDUP_REMOVED lines=10> */
[C---:B------:R-:W-:Y:S02]  /*0e00*/  IMAD R63, R2.reuse, 0x2, R61 ;  /* 0x00000002023f7824 */ /* 0x040fe400078e023d */
[C---:B------:R-:W-:Y:S02]  /*0e10*/  IMAD R128, R11.reuse, 0x2, R44 ;  /* 0x000000020b807824 */ /* 0x040fe400078e022c */
[----:B------:R-:W-:Y:S02]  /*0e20*/  IMAD R65, R2, 0x2, R63 ;  /* 0x0000000202417824 */ /* 0x000fe400078e023f */
[----:B------:R-:W-:-:S02]  /*0e30*/  IMAD R130, R11, 0x2, R128 ;  /* 0x000000020b827824 */ /* 0x000fc400078e0280 */
[C---:B------:R-:W-:Y:S02]  /*0e40*/  IMAD R67, R2.reuse, 0x2, R65 ;  /* 0x0000000202437824 */ /* 0x040fe400078e0241 */
[C---:B------:R-:W-:Y:S02]  /*0e50*/  IMAD R132, R11.reuse, 0x2, R130 ;  /* 0x000000020b847824 */ /* 0x040fe400078e0282 */
        /* <DEDUP_REMOVED lines=12> */
[----:B------:R-:W-:Y:S02]  /*0f20*/  IMAD R81, R2, 0x2, R79 ;  /* 0x0000000202517824 */ /* 0x000fe400078e024f */
[----:B------:R-:W-:-:S04]  /*0f30*/  IMAD R146, R11, 0x2, R144 ;  /* 0x000000020b927824 */ /* 0x000fc800078e0290 */
        /* <DEDUP_REMOVED lines=35> */
[----:B------:R-:W-:Y:S01]  /*1170*/  IMAD R4, R11, 0x2, R0 ;  /* 0x000000020b047824 */ /* 0x000fe200078e0200 */
[----:B------:R-:W-:-:S04]  /*1180*/  IADD3 R11, P6, PT, R16, R83, RZ ;  /* 0x00000053100b7210 */ /* 0x000fc80007fde0ff */
[----:B------:R-:W-:Y:S02]  /*1190*/  LEA.HI.X.SX32 R14, R16, R85, 0x1, P6 ;  /* 0x00000055100e7211 */ /* 0x000fe400030f0eff */
[-C--:B------:R-:W-:Y:S02]  /*11a0*/  IADD3 R16, P5, PT, R20, R83.reuse, RZ ;  /* 0x0000005314107210 */ /* 0x080fe40007fbe0ff */
[----:B------:R-:W-:Y:S02]  /*11b0*/  IADD3 R17, P6, PT, R22, R83, RZ ;  /* 0x0000005316117210 */ /* 0x000fe40007fde0ff */
[-C--:B------:R-:W-:Y:S02]  /*11c0*/  LEA.HI.X.SX32 R19, R20, R85.reuse, 0x1, P5 ;  /* 0x0000005514137211 */ /* 0x080fe400028f0eff */
[----:B------:R-:W-:Y:S02]  /*11d0*/  LEA.HI.X.SX32 R20, R22, R85, 0x1, P6 ;  /* 0x0000005516147211 */ /* 0x000fe400030f0eff */
[----:B------:R-:W-:-:S02]  /*11e0*/  IADD3 R22, P5, PT, R26, R83, RZ ;  /* 0x000000531a167210 */ /* 0x000fc40007fbe0ff */
[----:B------:R-:W-:Y:S02]  /*11f0*/  IADD3 R23, P6, PT, R28, R83, RZ ;  /* 0x000000531c177210 */ /* 0x000fe40007fde0ff */
[-C--:B------:R-:W-:Y:S02]  /*1200*/  LEA.HI.X.SX32 R25, R26, R85.reuse, 0x1, P5 ;  /* 0x000000551a197211 */ /* 0x080fe400028f0eff */
[----:B------:R-:W-:Y:S02]  /*1210*/  LEA.HI.X.SX32 R26, R28, R85, 0x1, P6 ;  /* 0x000000551c1a7211 */ /* 0x000fe400030f0eff */
[-C--:B------:R-:W-:Y:S02]  /*1220*/  IADD3 R28, P5, PT, R32, R83.reuse, RZ ;  /* 0x00000053201c7210 */ /* 0x080fe40007fbe0ff */
[----:B------:R-:W-:Y:S02]  /*1230*/  IADD3 R29, P6, PT, R34, R83, RZ ;  /* 0x00000053221d7210 */ /* 0x000fe40007fde0ff */
[----:B------:R-:W-:-:S02]  /*1240*/  LEA.HI.X.SX32 R31, R32, R85, 0x1, P5 ;  /* 0x00000055201f7211 */ /* 0x000fc400028f0eff */
        /* <DEDUP_REMOVED lines=12> */
[-C--:B------:R-:W-:Y:S02]  /*1310*/  LEA.HI.X.SX32 R40, R42, R85.reuse, 0x1, P4 ;  /* 0x000000552a287211 */ /* 0x080fe400020f0eff */
[----:B------:R-:W-:Y:S02]  /*1320*/  LEA.HI.X.SX32 R134, R134, R85, 0x1, P6 ;  /* 0x0000005586867211 */ /* 0x000fe400030f0eff */
[-C--:B------:R-:W-:Y:S02]  /*1330*/  IADD3 R139, P5, PT, R138, R83.reuse, RZ ;  /* 0x000000538a8b7210 */ /* 0x080fe40007fbe0ff */
        /* <DEDUP_REMOVED lines=52> */
[----:B------:R-:W-:Y:S01]  /*1680*/  LEA.HI.X.SX32 R191, R46, R85, 0x1, P6 ;  /* 0x000000552ebf7211 */ /* 0x000fe200030f0eff */
[----:B------:R-:W-:Y:S01]  /*1690*/  IMAD.MOV.U32 R46, RZ, RZ, 0x3f800000 ;  /* 0x3f800000ff2e7424 */ /* 0x000fe200078e00ff */
        /* <DEDUP_REMOVED lines=26> */
[----:B------:R-:W-:Y:S01]  /*1840*/  IADD3 R42, P6, PT, R4, R83, RZ ;  /* 0x00000053042a7210 */ /* 0x000fe20007fde0ff */
[----:B------:R-:W-:Y:S01]  /*1850*/  STL [R1+0x1d8], R44 ;  /* 0x0001d82c01007387 */ /* 0x000fe20000100800 */
[----:B------:R-:W-:-:S02]  /*1860*/  LEA.HI.X.SX32 R217, R66, R85, 0x1, P4 ;  /* 0x0000005542d97211 */ /* 0x000fc400020f0eff */
[----:B------:R-:W-:Y:S01]  /*1870*/  IADD3 R232, P4, PT, R230, R83, RZ ;  /* 0x00000053e6e87210 */ /* 0x000fe20007f9e0ff */
[----:B------:R3:W-:Y:S01]  /*1880*/  STL [R1+0x1e0], R42 ;  /* 0x0001e02a01007387 */ /* 0x0007e20000100800 */
[-C--:B------:R-:W-:Y:S01]  /*1890*/  LEA.HI.X.SX32 R4, R4, R85.reuse, 0x1, P6 ;  /* 0x0000005504047211 */ /* 0x080fe200030f0eff */
[----:B------:R-:W-:Y:S01]  /*18a0*/  IMAD R83, R2, 0x2, R81 ;  /* 0x0000000202537824 */ /* 0x000fe200078e0251 */
[-C--:B------:R-:W-:Y:S02]  /*18b0*/  LEA.HI.X.SX32 R230, R230, R85.reuse, 0x1, P4 ;  /* 0x00000055e6e67211 */ /* 0x080fe400020f0eff */
[-C--:B------:R-:W-:Y:S02]  /*18c0*/  IADD3 R244, P4, PT, R43, R6.reuse, RZ ;  /* 0x000000062bf47210 */ /* 0x080fe40007f9e0ff */
[----:B---3--:R-:W-:Y:S02]  /*18d0*/  LEA.HI.X.SX32 R42, R0, R85, 0x1, P5 ;  /* 0x00000055002a7211 */ /* 0x008fe400028f0eff */
[----:B------:R-:W-:Y:S01]  /*18e0*/  IADD3.X R0, PT, PT, R72, UR9, R7, P2, P3 ;  /* 0x0000000948007c10 */ /* 0x000fe200097e6407 */
[C---:B------:R-:W-:Y:S01]  /*18f0*/  IMAD R7, R2.reuse, 0x2, R83 ;  /* 0x0000000202077824 */ /* 0x040fe200078e0253 */
[-C--:B------:R-:W-:Y:S01]  /*1900*/  IADD3 R236, P2, PT, R3, R6.reuse, RZ ;  /* 0x0000000603ec7210 */ /* 0x080fe20007f5e0ff */
[----:B------:R-:W-:Y:S01]  /*1910*/  STL [R1+0x1d4], R42 ;  /* 0x0001d42a01007387 */ /* 0x000fe20000100800 */
[----:B------:R-:W-:Y:S01]  /*1920*/  IADD3 R240, P3, PT, R5, R6, RZ ;  /* 0x0000000605f07210 */ /* 0x000fe20007f7e0ff */
[C---:B------:R-:W-:Y:S01]  /*1930*/  IMAD R85, R2.reuse, 0x2, R7 ;  /* 0x0000000202557824 */ /* 0x040fe200078e0207 */
[-C--:B------:R-:W-:Y:S01]  /*1940*/  LEA.HI.X.SX32 R234, R3, R0.reuse, 0x1, P2 ;  /* 0x0000000003ea7211 */ /* 0x080fe200010f0eff */
[----:B------:R3:W-:Y:S01]  /*1950*/  STL [R1+0x1dc], R4 ;  /* 0x0001dc0401007387 */ /* 0x0007e20000100800 */
[----:B------:R-:W-:Y:S01]  /*1960*/  LEA.HI.X.SX32 R238, R5, R0, 0x1, P3 ;  /* 0x0000000005ee7211 */ /* 0x000fe200018f0eff */
[----:B------:R-:W-:Y:S01]  /*1970*/  IMAD R3, R2, 0x2, R85 ;  /* 0x0000000202037824 */ /* 0x000fe200078e0255 */
[----:B------:R-:W-:-:S02]  /*1980*/  IADD3 R248, P2, PT, R45, R6, RZ ;  /* 0x000000062df87210 */ /* 0x000fc40007f5e0ff */
[----:B------:R-:W-:Y:S01]  /*1990*/  LEA.HI.X.SX32 R242, R43, R0, 0x1, P4 ;  /* 0x000000002bf27211 */ /* 0x000fe200020f0eff */
[C---:B------:R-:W-:Y:S01]  /*19a0*/  IMAD R5, R2.reuse, 0x2, R3 ;  /* 0x0000000202057824 */ /* 0x040fe200078e0203 */
[----:B------:R-:W-:Y:S02]  /*19b0*/  IADD3 R251, P3, PT, R47, R6, RZ ;  /* 0x000000062ffb7210 */ /* 0x000fe40007f7e0ff */
[----:B------:R-:W-:Y:S01]  /*19c0*/  LEA.HI.X.SX32 R246, R45, R0, 0x1, P2 ;  /* 0x000000002df67211 */ /* 0x000fe200010f0eff */
[C---:B------:R-:W-:Y:S01]  /*19d0*/  IMAD R43, R2.reuse, 0x2, R5 ;  /* 0x00000002022b7824 */ /* 0x040fe200078e0205 */
[----:B---3--:R-:W-:Y:S02]  /*19e0*/  IADD3 R4, P4, PT, R49, R6, RZ ;  /* 0x0000000631047210 */ /* 0x008fe40007f9e0ff */
[----:B------:R-:W-:Y:S01]  /*19f0*/  LEA.HI.X.SX32 R250, R47, R0, 0x1, P3 ;  /* 0x000000002ffa7211 */ /* 0x000fe200018f0eff */
[C---:B------:R-:W-:Y:S01]  /*1a00*/  IMAD R45, R2.reuse, 0x2, R43 ;  /* 0x00000002022d7824 */ /* 0x040fe200078e022b */
[-C--:B------:R-:W-:Y:S01]  /*1a10*/  IADD3 R44, P2, PT, R51, R6.reuse, RZ ;  /* 0x00000006332c7210 */ /* 0x080fe20007f5e0ff */
[----:B------:R3:W-:Y:S01]  /*1a20*/  STL [R1], R4 ;  /* 0x0000000401007387 */ /* 0x0007e20000100800 */
[----:B------:R-:W-:Y:S01]  /*1a30*/  IADD3 R42, P3, PT, R53, R6, RZ ;  /* 0x00000006352a7210 */ /* 0x000fe20007f7e0ff */
[C---:B------:R-:W-:Y:S01]  /*1a40*/  IMAD R47, R2.reuse, 0x2, R45 ;  /* 0x00000002022f7824 */ /* 0x040fe200078e022d */
[----:B------:R-:W-:Y:S01]  /*1a50*/  LEA.HI.X.SX32 R252, R49, R0, 0x1, P4 ;  /* 0x0000000031fc7211 */ /* 0x000fe200020f0eff */
[----:B------:R4:W-:Y:S02]  /*1a60*/  STL [R1+0x8], R44 ;  /* 0x0000082c01007387 */ /* 0x0009e40000100800 */
[----:B------:R-:W-:-:S02]  /*1a70*/  IMAD R49, R2, 0x2, R47 ;  /* 0x0000000202317824 */ /* 0x000fc400078e022f */
[----:B------:R5:W-:Y:S01]  /*1a80*/  STL [R1+0x10], R42 ;  /* 0x0000102a01007387 */ /* 0x000be20000100800 */
[----:B---3--:R-:W-:Y:S02]  /*1a90*/  IADD3 R4, P4, PT, R55, R6, RZ ;  /* 0x0000000637047210 */ /* 0x008fe40007f9e0ff */
[----:B----4-:R-:W-:-:S03]  /*1aa0*/  LEA.HI.X.SX32 R44, R51, R0, 0x1, P2 ;  /* 0x00000000332c7211 */ /* 0x010fc600010f0eff */
[----:B------:R3:W-:Y:S01]  /*1ab0*/  STL [R1+0x18], R4 ;  /* 0x0000180401007387 */ /* 0x0007e20000100800 */
[C---:B------:R-:W-:Y:S01]  /*1ac0*/  IMAD R51, R2.reuse, 0x2, R49 ;  /* 0x0000000202337824 */ /* 0x040fe200078e0231 */
[----:B-----5:R-:W-:Y:S02]  /*1ad0*/  LEA.HI.X.SX32 R42, R53, R0, 0x1, P3 ;  /* 0x00000000352a7211 */ /* 0x020fe400018f0eff */
[----:B------:R4:W-:Y:S01]  /*1ae0*/  STL [R1+0x4], R44 ;  /* 0x0000042c01007387 */ /* 0x0009e20000100800 */
[----:B------:R-:W-:-:S03]  /*1af0*/  IMAD R53, R2, 0x2, R51 ;  /* 0x0000000202357824 */ /* 0x000fc600078e0233 */
[----:B------:R5:W-:Y:S01]  /*1b00*/  STL [R1+0xc], R42 ;  /* 0x00000c2a01007387 */ /* 0x000be20000100800 */
[----:B---3--:R-:W-:Y:S01]  /*1b10*/  LEA.HI.X.SX32 R4, R55, R0, 0x1, P4 ;  /* 0x0000000037047211 */ /* 0x008fe200020f0eff */
[----:B------:R-:W-:Y:S01]  /*1b20*/  IMAD R55, R2, 0x2, R53 ;  /* 0x0000000202377824 */ /* 0x000fe200078e0235 */
[----:B----4-:R-:W-:-:S03]  /*1b30*/  IADD3 R44, P2, PT, R57, R6, RZ ;  /* 0x00000006392c7210 */ /* 0x010fc60007f5e0ff */
[----:B------:R3:W-:Y:S01]  /*1b40*/  STL [R1+0x14], R4 ;  /* 0x0000140401007387 */ /* 0x0007e20000100800 */
[----:B-----5:R-:W-:-:S03]  /*1b50*/  IADD3 R42, P3, PT, R59, R6, RZ ;  /* 0x000000063b2a7210 */ /* 0x020fc60007f7e0ff */
[----:B------:R4:W-:Y:S04]  /*1b60*/  STL [R1+0x20], R44 ;  /* 0x0000202c01007387 */ /* 0x0009e80000100800 */
        /* <DEDUP_REMOVED lines=24> */
[----:B---3--:R-:W-:Y:S02]  /*1cf0*/  LEA.HI.X.SX32 R4, R67, R0, 0x1, P4 ;  /* 0x0000000043047211 */ /* 0x008fe400020f0eff */
        /* <DEDUP_REMOVED lines=8> */
[----:B-----5:R-:W-:-:S03]  /*1d80*/  LEA.HI.X.SX32 R42, R71, R0, 0x1, P3 ;  /* 0x00000000472a7211 */ /* 0x020fc600018f0eff */
[----:B------:R4:W-:Y:S04]  /*1d90*/  STL [R1+0x4c], R44 ;  /* 0x00004c2c01007387 */ /* 0x0009e80000100800 */
        /* <DEDUP_REMOVED lines=25> */
[----:B---3--:R-:W-:Y:S01]  /*1f30*/  LEA.HI.X.SX32 R4, R7, R0, 0x1, P4 ;  /* 0x0000000007047211 */ /* 0x008fe200020f0eff */
[----:B------:R-:W-:Y:S01]  /*1f40*/  IMAD R7, R2, 0x2, R65 ;  /* 0x0000000202077824 */ /* 0x000fe200078e0241 */
[----:B----4-:R-:W-:-:S03]  /*1f50*/  IADD3 R44, P2, PT, R85, R6, RZ ;  /* 0x00000006552c7210 */ /* 0x010fc60007f5e0ff */
[----:B------:R3:W-:Y:S01]  /*1f60*/  STL [R1+0x8c], R4 ;  /* 0x00008c0401007387 */ /* 0x0007e20000100800 */
[----:B------:R-:W-:Y:S01]  /*1f70*/  IMAD R67, R2, 0x2, R7 ;  /* 0x0000000202437824 */ /* 0x000fe200078e0207 */
[-C--:B-----5:R-:W-:Y:S02]  /*1f80*/  IADD3 R42, P3, PT, R3, R6.reuse, RZ ;  /* 0x00000006032a7210 */ /* 0x0a0fe40007f7e0ff */
[----:B------:R4:W-:Y:S04]  /*1f90*/  STL [R1+0x98], R44 ;  /* 0x0000982c01007387 */ /* 0x0009e80000100800 */
[----:B------:R5:W-:Y:S01]  /*1fa0*/  STL [R1+0xa0], R42 ;  /* 0x0000a02a01007387 */ /* 0x000be20000100800 */
[----:B---3--:R-:W-:Y:S02]  /*1fb0*/  IADD3 R4, P4, PT, R5, R6, RZ ;  /* 0x0000000605047210 */ /* 0x008fe40007f9e0ff */
[----:B----4-:R-:W-:-:S03]  /*1fc0*/  LEA.HI.X.SX32 R44, R85, R0, 0x1, P2 ;  /* 0x00000000552c7211 */ /* 0x010fc600010f0eff */
[----:B------:R3:W-:Y:S01]  /*1fd0*/  STL [R1+0xa8], R4 ;  /* 0x0000a80401007387 */ /* 0x0007e20000100800 */
[----:B-----5:R-:W-:-:S03]  /*1fe0*/  LEA.HI.X.SX32 R42, R3, R0, 0x1, P3 ;  /* 0x00000000032a7211 */ /* 0x020fc600018f0eff */
[----:B------:R-:W-:Y:S01]  /*1ff0*/  STL [R1+0x94], R44 ;  /* 0x0000942c01007387 */ /* 0x000fe20000100800 */
[----:B------:R-:W-:-:S03]  /*2000*/  IMAD R3, R2, 0x2, R67 ;  /* 0x0000000202037824 */ /* 0x000fc600078e0243 */
[----:B------:R4:W-:Y:S01]  /*2010*/  STL [R1+0x9c], R42 ;  /* 0x00009c2a01007387 */ /* 0x0009e20000100800 */
[----:B------:R-:W-:Y:S01]  /*2020*/  IMAD R69, R2, 0x2, R3 ;  /* 0x0000000202457824 */ /* 0x000fe200078e0203 */
[----:B---3--:R-:W-:Y:S02]  /*2030*/  LEA.HI.X.SX32 R4, R5, R0, 0x1, P4 ;  /* 0x0000000005047211 */ /* 0x008fe400020f0eff */
[----:B------:R-:W-:-:S03]  /*2040*/  IADD3 R5, P3, PT, R45, R6, RZ ;  /* 0x000000062d057210 */ /* 0x000fc60007f7e0ff */
[----:B------:R3:W-:Y:S01]  /*2050*/  STL [R1+0xa4], R4 ;  /* 0x0000a40401007387 */ /* 0x0007e20000100800 */
[----:B----4-:R-:W-:-:S05]  /*2060*/  IADD3 R42, P2, PT, R43, R6, RZ ;  /* 0x000000062b2a7210 */ /* 0x010fca0007f5e0ff */
[----:B------:R4:W-:Y:S01]  /*2070*/  STL [R1+0xb0], R42 ;  /* 0x0000b02a01007387 */ /* 0x0009e20000100800 */
[----:B---3--:R-:W-:-:S03]  /*2080*/  IADD3 R4, P4, PT, R47, R6, RZ ;  /* 0x000000062f047210 */ /* 0x008fc60007f9e0ff */
[----:B------:R3:W-:Y:S04]  /*2090*/  STL [R1+0xb8], R5 ;  /* 0x0000b80501007387 */ /* 0x0007e80000100800 */
[----:B------:R5:W-:Y:S01]  /*20a0*/  STL [R1+0xc0], R4 ;  /* 0x0000c00401007387 */ /* 0x000be20000100800 */
[-C--:B----4-:R-:W-:Y:S01]  /*20b0*/  LEA.HI.X.SX32 R42, R43, R0.reuse, 0x1, P2 ;  /* 0x000000002b2a7211 */ /* 0x090fe200010f0eff */
[----:B------:R-:W-:Y:S01]  /*20c0*/  IMAD R43, R2, 0x2, R69 ;  /* 0x00000002022b7824 */ /* 0x000fe200078e0245 */
[----:B---3--:R-:W-:-:S03]  /*20d0*/  LEA.HI.X.SX32 R5, R45, R0, 0x1, P3 ;  /* 0x000000002d057211 */ /* 0x008fc600018f0eff */
[----:B------:R3:W-:Y:S01]  /*20e0*/  STL [R1+0xac], R42 ;  /* 0x0000ac2a01007387 */ /* 0x0007e20000100800 */
[----:B------:R-:W-:Y:S01]  /*20f0*/  IMAD R45, R2, 0x2, R43 ;  /* 0x00000002022d7824 */ /* 0x000fe200078e022b */
[----:B-----5:R-:W-:Y:S02]  /*2100*/  LEA.HI.X.SX32 R4, R47, R0, 0x1, P4 ;  /* 0x000000002f047211 */ /* 0x020fe400020f0eff */
[----:B------:R4:W-:Y:S04]  /*2110*/  STL [R1+0xb4], R5 ;  /* 0x0000b40501007387 */ /* 0x0009e80000100800 */
[----:B------:R5:W-:Y:S01]  /*2120*/  STL [R1+0xbc], R4 ;  /* 0x0000bc0401007387 */ /* 0x000be20000100800 */
[-C--:B---3--:R-:W-:Y:S02]  /*2130*/  IADD3 R42, P2, PT, R49, R6.reuse, RZ ;  /* 0x00000006312a7210 */ /* 0x088fe40007f5e0ff */
[----:B----4-:R-:W-:-:S03]  /*2140*/  IADD3 R5, P3, PT, R51, R6, RZ ;  /* 0x0000000633057210 */ /* 0x010fc60007f7e0ff */
[----:B------:R3:W-:Y:S01]  /*2150*/  STL [R1+0xc8], R42 ;  /* 0x0000c82a01007387 */ /* 0x0007e20000100800 */
[----:B-----5:R-:W-:-:S03]  /*2160*/  IADD3 R4, P4, PT, R53, R6, RZ ;  /* 0x0000000635047210 */ /* 0x020fc60007f9e0ff */
[----:B------:R4:W-:Y:S04]  /*2170*/  STL [R1+0xd0], R5 ;  /* 0x0000d00501007387 */ /* 0x0009e80000100800 */
[----:B------:R5:W-:Y:S01]  /*2180*/  STL [R1+0xd8], R4 ;  /* 0x0000d80401007387 */ /* 0x000be20000100800 */
[-C--:B---3--:R-:W-:Y:S02]  /*2190*/  LEA.HI.X.SX32 R42, R49, R0.reuse, 0x1, P2 ;  /* 0x00000000312a7211 */ /* 0x088fe400010f0eff */
[----:B----4-:R-:W-:-:S03]  /*21a0*/  LEA.HI.X.SX32 R5, R51, R0, 0x1, P3 ;  /* 0x0000000033057211 */ /* 0x010fc600018f0eff */
[----:B------:R3:W-:Y:S01]  /*21b0*/  STL [R1+0xc4], R42 ;  /* 0x0000c42a01007387 */ /* 0x0007e20000100800 */
[C---:B------:R-:W-:Y:S01]  /*21c0*/  IMAD R51, R2.reuse, 0x2, R45 ;  /* 0x0000000202337824 */ /* 0x040fe200078e022d */
[----:B-----5:R-:W-:Y:S02]  /*21d0*/  LEA.HI.X.SX32 R4, R53, R0, 0x1, P4 ;  /* 0x0000000035047211 */ /* 0x020fe400020f0eff */
[----:B------:R4:W-:Y:S01]  /*21e0*/  STL [R1+0xcc], R5 ;  /* 0x0000cc0501007387 */ /* 0x0009e20000100800 */
[----:B------:R-:W-:-:S03]  /*21f0*/  IMAD R53, R2, 0x2, R51 ;  /* 0x0000000202357824 */ /* 0x000fc600078e0233 */
[----:B------:R5:W-:Y:S01]  /*2200*/  STL [R1+0xd4], R4 ;  /* 0x0000d40401007387 */ /* 0x000be20000100800 */
[-C--:B---3--:R-:W-:Y:S02]  /*2210*/  IADD3 R42, P2, PT, R55, R6.reuse, RZ ;  /* 0x00000006372a7210 */ /* 0x088fe40007f5e0ff */
[----:B----4-:R-:W-:-:S03]  /*2220*/  IADD3 R5, P3, PT, R57, R6, RZ ;  /* 0x0000000639057210 */ /* 0x010fc60007f7e0ff */
[----:B------:R3:W-:Y:S01]  /*2230*/  STL [R1+0xe0], R42 ;  /* 0x0000e02a01007387 */ /* 0x0007e20000100800 */
[----:B-----5:R-:W-:-:S03]  /*2240*/  IADD3 R4, P4, PT, R59, R6, RZ ;  /* 0x000000063b047210 */ /* 0x020fc60007f9e0ff */
[----:B------:R4:W-:Y:S04]  /*2250*/  STL [R1+0xe8], R5 ;  /* 0x0000e80501007387 */ /* 0x0009e80000100800 */
[----:B------:R5:W-:Y:S01]  /*2260*/  STL [R1+0xf0], R4 ;  /* 0x0000f00401007387 */ /* 0x000be20000100800 */
[-C--:B---3--:R-:W-:Y:S01]  /*2270*/  LEA.HI.X.SX32 R42, R55, R0.reuse, 0x1, P2 ;  /* 0x00000000372a7211 */ /* 0x088fe200010f0eff */
[----:B------:R-:W-:Y:S01]  /*2280*/  IMAD R55, R2, 0x2, R53 ;  /* 0x0000000202377824 */ /* 0x000fe200078e0235 */
        /* <DEDUP_REMOVED lines=17> */
[----:B------:R-:W-:Y:S02]  /*23a0*/  CS2R R62, SRZ ;  /* 0x00000000003e7805 */ /* 0x000fe4000001ff00 */
[----:B-----5:R-:W-:Y:S01]  /*23b0*/  LEA.HI.X.SX32 R4, R65, R0, 0x1, P4 ;  /* 0x0000000041047211 */ /* 0x020fe200020f0eff */
[----:B------:R4:W-:Y:S04]  /*23c0*/  STL [R1+0xfc], R5 ;  /* 0x0000fc0501007387 */ /* 0x0009e80000100800 */
[----:B------:R5:W-:Y:S01]  /*23d0*/  STL [R1+0x104], R4 ;  /* 0x0001040401007387 */ /* 0x000be20000100800 */
[-C--:B---3--:R-:W-:Y:S02]  /*23e0*/  IADD3 R42, P2, PT, R7, R6.reuse, RZ ;  /* 0x00000006072a7210 */ /* 0x088fe40007f5e0ff */
[----:B----4-:R-:W-:-:S03]  /*23f0*/  IADD3 R5, P3, PT, R67, R6, RZ ;  /* 0x0000000643057210 */ /* 0x010fc60007f7e0ff */
[----:B------:R-:W-:Y:S01]  /*2400*/  STL [R1+0x110], R42 ;  /* 0x0001102a01007387 */ /* 0x000fe20000100800 */
[----:B-----5:R-:W-:-:S03]  /*2410*/  IADD3 R4, P4, PT, R3, R6, RZ ;  /* 0x0000000603047210 */ /* 0x020fc60007f9e0ff */
[----:B------:R3:W-:Y:S01]  /*2420*/  STL [R1+0x118], R5 ;  /* 0x0001180501007387 */ /* 0x0007e20000100800 */
[----:B------:R-:W-:-:S03]  /*2430*/  LEA.HI.X.SX32 R3, R3, R0, 0x1, P4 ;  /* 0x0000000003037211 */ /* 0x000fc600020f0eff */
[----:B------:R4:W-:Y:S01]  /*2440*/  STL [R1+0x120], R4 ;  /* 0x0001200401007387 */ /* 0x0009e20000100800 */
[-C--:B---3--:R-:W-:Y:S01]  /*2450*/  LEA.HI.X.SX32 R5, R7, R0.reuse, 0x1, P2 ;  /* 0x0000000007057211 */ /* 0x088fe200010f0eff */
[----:B------:R-:W-:Y:S01]  /*2460*/  IMAD R7, R2, 0x2, R61 ;  /* 0x0000000202077824 */ /* 0x000fe200078e023d */
[----:B----4-:R-:W-:-:S03]  /*2470*/  LEA.HI.X.SX32 R4, R67, R0, 0x1, P3 ;  /* 0x0000000043047211 */ /* 0x010fc600018f0eff */
[----:B------:R3:W-:Y:S04]  /*2480*/  STL [R1+0x10c], R5 ;  /* 0x00010c0501007387 */ /* 0x0007e80000100800 */
[----:B------:R4:W-:Y:S04]  /*2490*/  STL [R1+0x114], R4 ;  /* 0x0001140401007387 */ /* 0x0009e80000100800 */
[----:B------:R5:W-:Y:S01]  /*24a0*/  STL [R1+0x11c], R3 ;  /* 0x00011c0301007387 */ /* 0x000be20000100800 */
[-C--:B---3--:R-:W-:Y:S02]  /*24b0*/  IADD3 R5, P2, PT, R69, R6.reuse, RZ ;  /* 0x0000000645057210 */ /* 0x088fe40007f5e0ff */
[----:B----4-:R-:W-:-:S03]  /*24c0*/  IADD3 R4, P3, PT, R43, R6, RZ ;  /* 0x000000062b047210 */ /* 0x010fc60007f7e0ff */
[----:B------:R3:W-:Y:S01]  /*24d0*/  STL [R1+0x128], R5 ;  /* 0x0001280501007387 */ /* 0x0007e20000100800 */
[----:B------:R-:W-:Y:S02]  /*24e0*/  LEA.HI.X.SX32 R42, R69, R0, 0x1, P2 ;  /* 0x00000000452a7211 */ /* 0x000fe400010f0eff */
[----:B-----5:R-:W-:Y:S01]  /*24f0*/  IADD3 R3, P4, PT, R45, R6, RZ ;  /* 0x000000062d037210 */ /* 0x020fe20007f9e0ff */
[----:B------:R4:W-:Y:S04]  /*2500*/  STL [R1+0x130], R4 ;  /* 0x0001300401007387 */ /* 0x0009e80000100800 */
[----:B------:R5:W-:Y:S01]  /*2510*/  STL [R1+0x138], R3 ;  /* 0x0001380301007387 */ /* 0x000be20000100800 */
[----:B---3--:R-:W-:-:S03]  /*2520*/  IMAD R5, R2, 0x2, R7 ;  /* 0x0000000202057824 */ /* 0x008fc600078e0207 */
[----:B------:R3:W-:Y:S01]  /*2530*/  STL [R1+0x124], R42 ;  /* 0x0001242a01007387 */ /* 0x0007e20000100800 */
[-C--:B----4-:R-:W-:Y:S01]  /*2540*/  LEA.HI.X.SX32 R4, R43, R0.reuse, 0x1, P3 ;  /* 0x000000002b047211 */ /* 0x090fe200018f0eff */
[----:B------:R-:W-:Y:S01]  /*2550*/  IMAD R49, R2, 0x2, R5 ;  /* 0x0000000202317824 */ /* 0x000fe200078e0205 */
[----:B-----5:R-:W-:-:S03]  /*2560*/  LEA.HI.X.SX32 R3, R45, R0, 0x1, P4 ;  /* 0x000000002d037211 */ /* 0x020fc600020f0eff */
[----:B------:R4:W-:Y:S01]  /*2570*/  STL [R1+0x12c], R4 ;  /* 0x00012c0401007387 */ /* 0x0009e20000100800 */
[C---:B------:R-:W-:Y:S01]  /*2580*/  IMAD R47, R2.reuse, 0x2, R49 ;  /* 0x00000002022f7824 */ /* 0x040fe200078e0231 */
[----:B---3--:R-:W-:Y:S02]  /*2590*/  IADD3 R42, P2, PT, R51, R6, RZ ;  /* 0x00000006332a7210 */ /* 0x008fe40007f5e0ff */
[----:B------:R3:W-:Y:S01]  /*25a0*/  STL [R1+0x134], R3 ;  /* 0x0001340301007387 */ /* 0x0007e20000100800 */
[----:B------:R-:W-:-:S03]  /*25b0*/  IMAD R45, R2, 0x2, R47 ;  /* 0x00000002022d7824 */ /* 0x000fc600078e022f */
[----:B------:R5:W-:Y:S01]  /*25c0*/  STL [R1+0x140], R42 ;  /* 0x0001402a01007387 */ /* 0x000be20000100800 */
[-C--:B----4-:R-:W-:Y:S02]  /*25d0*/  IADD3 R4, P3, PT, R53, R6.reuse, RZ ;  /* 0x0000000635047210 */ /* 0x090fe40007f7e0ff */
[----:B---3--:R-:W-:-:S03]  /*25e0*/  IADD3 R3, P4, PT, R55, R6, RZ ;  /* 0x0000000637037210 */ /* 0x008fc60007f9e0ff */
[----:B------:R3:W-:Y:S01]  /*25f0*/  STL [R1+0x148], R4 ;  /* 0x0001480401007387 */ /* 0x0007e20000100800 */
[----:B-----5:R-:W-:-:S03]  /*2600*/  LEA.HI.X.SX32 R42, R51, R0, 0x1, P2 ;  /* 0x00000000332a7211 */ /* 0x020fc600010f0eff */
[----:B------:R4:W-:Y:S01]  /*2610*/  STL [R1+0x150], R3 ;  /* 0x0001500301007387 */ /* 0x0009e20000100800 */
[----:B------:R-:W-:-:S03]  /*2620*/  CS2R R50, SRZ ;  /* 0x0000000000327805 */ /* 0x000fc6000001ff00 */
[----:B------:R5:W-:Y:S01]  /*2630*/  STL [R1+0x13c], R42 ;  /* 0x00013c2a01007387 */ /* 0x000be20000100800 */
[-C--:B---3--:R-:W-:Y:S02]  /*2640*/  LEA.HI.X.SX32 R4, R55, R0.reuse, 0x1, P4 ;  /* 0x0000000037047211 */ /* 0x088fe400020f0eff */
[----:B------:R-:W-:Y:S02]  /*2650*/  CS2R R54, SRZ ;  /* 0x0000000000367805 */ /* 0x000fe4000001ff00 */
[----:B----4-:R-:W-:Y:S02]  /*2660*/  LEA.HI.X.SX32 R3, R53, R0, 0x1, P3 ;  /* 0x0000000035037211 */ /* 0x010fe400018f0eff */
[----:B------:R-:W-:Y:S02]  /*2670*/  CS2R R52, SRZ ;  /* 0x0000000000347805 */ /* 0x000fe4000001ff00 */
[-C--:B-----5:R-:W-:Y:S01]  /*2680*/  IADD3 R42, P3, PT, R59, R6.reuse, RZ ;  /* 0x000000063b2a7210 */ /* 0x0a0fe20007f7e0ff */
[----:B------:R3:W-:Y:S04]  /*2690*/  STL [R1+0x144], R3 ;  /* 0x0001440301007387 */ /* 0x0007e80000100800 */
[----:B------:R4:W-:Y:S01]  /*26a0*/  STL [R1+0x14c], R4 ;  /* 0x00014c0401007387 */ /* 0x0009e20000100800 */
[----:B---3--:R-:W-:-:S02]  /*26b0*/  IADD3 R3, P2, PT, R57, R6, RZ ;  /* 0x0000000639037210 */ /* 0x008fc40007f5e0ff */
[----:B----4-:R-:W-:-:S03]  /*26c0*/  IADD3 R4, P4, PT, R61, R6, RZ ;  /* 0x000000063d047210 */ /* 0x010fc60007f9e0ff */
[----:B------:R3:W-:Y:S01]  /*26d0*/  STL [R1+0x158], R3 ;  /* 0x0001580301007387 */ /* 0x0007e20000100800 */
[----:B------:R-:W-:Y:S02]  /*26e0*/  LEA.HI.X.SX32 R43, R57, R0, 0x1, P2 ;  /* 0x00000000392b7211 */ /* 0x000fe400010f0eff */
[----:B------:R-:W-:Y:S01]  /*26f0*/  CS2R R56, SRZ ;  /* 0x0000000000387805 */ /* 0x000fe2000001ff00 */
[----:B------:R4:W-:Y:S04]  /*2700*/  STL [R1+0x160], R42 ;  /* 0x0001602a01007387 */ /* 0x0009e80000100800 */
[----:B------:R5:W-:Y:S01]  /*2710*/  STL [R1+0x168], R4 ;  /* 0x0001680401007387 */ /* 0x000be20000100800 */
[----:B---3--:R-:W-:-:S03]  /*2720*/  IMAD R3, R2, 0x2, R45 ;  /* 0x0000000202037824 */ /* 0x008fc600078e022d */
[----:B------:R3:W-:Y:S01]  /*2730*/  STL [R1+0x154], R43 ;  /* 0x0001542b01007387 */ /* 0x0007e20000100800 */
[----:B----4-:R-:W-:Y:S02]  /*2740*/  LEA.HI.X.SX32 R42, R59, R0, 0x1, P3 ;  /* 0x000000003b2a7211 */ /* 0x010fe400018f0eff */
[----:B------:R-:W-:Y:S02]  /*2750*/  CS2R R58, SRZ ;  /* 0x00000000003a7805 */ /* 0x000fe4000001ff00 */
[----:B------:R-:W-:Y:S02]  /*2760*/  IADD3 R44, P3, PT, R5, R6, RZ ;  /* 0x00000006052c7210 */ /* 0x000fe40007f7e0ff */
[-C--:B-----5:R-:W-:Y:S01]  /*2770*/  LEA.HI.X.SX32 R4, R61, R0.reuse, 0x1, P4 ;  /* 0x000000003d047211 */ /* 0x0a0fe200020f0eff */
[----:B------:R4:W-:Y:S01]  /*2780*/  STL [R1+0x15c], R42 ;  /* 0x00015c2a01007387 */ /* 0x0009e20000100800 */
[----:B------:R-:W-:Y:S02]  /*2790*/  LEA.HI.X.SX32 R5, R5, R0, 0x1, P3 ;  /* 0x0000000005057211 */ /* 0x000fe400018f0eff */
[----:B------:R-:W-:Y:S01]  /*27a0*/  CS2R R60, SRZ ;  /* 0x00000000003c7805 */ /* 0x000fe2000001ff00 */
[----:B---3--:R-:W-:Y:S01]  /*27b0*/  IMAD R43, R2, 0x2, R3 ;  /* 0x00000002022b7824 */ /* 0x008fe200078e0203 */
[----:B------:R3:W-:Y:S01]  /*27c0*/  STL [R1+0x164], R4 ;  /* 0x0001640401007387 */ /* 0x0007e20000100800 */
[----:B----4-:R-:W-:-:S02]  /*27d0*/  IADD3 R42, P2, PT, R7, R6, RZ ;  /* 0x00000006072a7210 */ /* 0x010fc40007f5e0ff */
[----:B---3--:R-:W-:-:S03]  /*27e0*/  IADD3 R4, P4, PT, R49, R6, RZ ;  /* 0x0000000631047210 */ /* 0x008fc60007f9e0ff */
[----:B------:R3:W-:Y:S01]  /*27f0*/  STL [R1+0x170], R42 ;  /* 0x0001702a01007387 */ /* 0x0007e20000100800 */
[----:B------:R-:W-:-:S03]  /*2800*/  LEA.HI.X.SX32 R7, R7, R0, 0x1, P2 ;  /* 0x0000000007077211 */ /* 0x000fc600010f0eff */
[----:B------:R-:W-:Y:S04]  /*2810*/  STL [R1+0x178], R44 ;  /* 0x0001782c01007387 */ /* 0x000fe80000100800 */
[----:B------:R4:W-:Y:S01]  /*2820*/  STL [R1+0x180], R4 ;  /* 0x0001800401007387 */ /* 0x0009e20000100800 */
[----:B---3--:R-:W-:-:S03]  /*2830*/  IMAD R42, R2, 0x2, R43 ;  /* 0x00000002022a7824 */ /* 0x008fc600078e022b */
[----:B------:R3:W-:Y:S04]  /*2840*/  STL [R1+0x16c], R7 ;  /* 0x00016c0701007387 */ /* 0x0007e80000100800 */
[----:B------:R5:W-:Y:S01]  /*2850*/  STL [R1+0x174], R5 ;  /* 0x0001740501007387 */ /* 0x000be20000100800 */
[----:B----4-:R-:W-:Y:S02]  /*2860*/  LEA.HI.X.SX32 R4, R49, R0, 0x1, P4 ;  /* 0x0000000031047211 */ /* 0x010fe400020f0eff */
[----:B------:R-:W-:Y:S02]  /*2870*/  CS2R R48, SRZ ;  /* 0x0000000000307805 */ /* 0x000fe4000001ff00 */
[-C--:B------:R-:W-:Y:S01]  /*2880*/  IADD3 R44, P4, PT, R3, R6.reuse, RZ ;  /* 0x00000006032c7210 */ /* 0x080fe20007f9e0ff */
[----:B---3--:R-:W-:Y:S01]  /*2890*/  IMAD R7, R2, 0x2, R42 ;  /* 0x0000000202077824 */ /* 0x008fe200078e022a */
[----:B------:R3:W-:Y:S01]  /*28a0*/  STL [R1+0x17c], R4 ;  /* 0x00017c0401007387 */ /* 0x0007e20000100800 */
[----:B-----5:R-:W-:-:S05]  /*28b0*/  IADD3 R5, P2, PT, R47, R6, RZ ;  /* 0x000000062f057210 */ /* 0x020fca0007f5e0ff */
[----:B------:R4:W-:Y:S01]  /*28c0*/  STL [R1+0x188], R5 ;  /* 0x0001880501007387 */ /* 0x0009e20000100800 */
[----:B---3--:R-:W-:-:S04]  /*28d0*/  IADD3 R4, P3, PT, R45, R6, RZ ;  /* 0x000000062d047210 */ /* 0x008fc80007f7e0ff */
[----:B------:R-:W-:Y:S01]  /*28e0*/  LEA.HI.X.SX32 R45, R45, R0, 0x1, P3 ;  /* 0x000000002d2d7211 */ /* 0x000fe200018f0eff */
[----:B------:R3:W-:Y:S01]  /*28f0*/  STL [R1+0x190], R4 ;  /* 0x0001900401007387 */ /* 0x0007e20000100800 */
[----:B----4-:R-:W-:-:S03]  /*2900*/  IMAD R5, R2, 0x2, R7 ;  /* 0x0000000202057824 */ /* 0x010fc600078e0207 */
[----:B------:R4:W-:Y:S01]  /*2910*/  STL [R1+0x198], R44 ;  /* 0x0001982c01007387 */ /* 0x0009e20000100800 */
[-C--:B---3--:R-:W-:Y:S01]  /*2920*/  LEA.HI.X.SX32 R4, R47, R0.reuse, 0x1, P2 ;  /* 0x000000002f047211 */ /* 0x088fe200010f0eff */
[----:B------:R-:W-:Y:S01]  /*2930*/  IMAD.MOV.U32 R47, RZ, RZ, 0x3f800000 ;  /* 0x3f800000ff2f7424 */ /* 0x000fe200078e00ff */
[----:B----4-:R-:W-:-:S03]  /*2940*/  LEA.HI.X.SX32 R44, R3, R0, 0x1, P4 ;  /* 0x00000000032c7211 */ /* 0x010fc600020f0eff */
[----:B------:R3:W-:Y:S01]  /*2950*/  STL [R1+0x184], R4 ;  /* 0x0001840401007387 */ /* 0x0007e20000100800 */
[----:B------:R-:W-:-:S03]  /*2960*/  IADD3 R3, P2, PT, R43, R6, RZ ;  /* 0x000000062b037210 */ /* 0x000fc60007f5e0ff */
[----:B------:R4:W-:Y:S01]  /*2970*/  STL [R1+0x18c], R45 ;  /* 0x00018c2d01007387 */ /* 0x0009e20000100800 */
[----:B------:R-:W-:-:S03]  /*2980*/  LEA.HI.X.SX32 R43, R43, R0, 0x1, P2 ;  /* 0x000000002b2b7211 */ /* 0x000fc600010f0eff */
[----:B------:R5:W-:Y:S01]  /*2990*/  STL [R1+0x194], R44 ;  /* 0x0001942c01007387 */ /* 0x000be20000100800 */
[----:B---3--:R-:W-:-:S03]  /*29a0*/  IMAD R4, R2, 0x2, R5 ;  /* 0x0000000202047824 */ /* 0x008fc600078e0205 */
[----:B------:R3:W-:Y:S01]  /*29b0*/  STL [R1+0x1a0], R3 ;  /* 0x0001a00301007387 */ /* 0x0007e20000100800 */
[-C--:B----4-:R-:W-:Y:S02]  /*29c0*/  IADD3 R45, P3, PT, R42, R6.reuse, RZ ;  /* 0x000000062a2d7210 */ /* 0x090fe40007f7e0ff */
[----:B-----5:R-:W-:-:S03]  /*29d0*/  IADD3 R44, P4, PT, R7, R6, RZ ;  /* 0x00000006072c7210 */ /* 0x020fc60007f9e0ff */
[----:B------:R4:W-:Y:S01]  /*29e0*/  STL [R1+0x1a8], R45 ;  /* 0x0001a82d01007387 */ /* 0x0009e20000100800 */
[-C--:B------:R-:W-:Y:S01]  /*29f0*/  LEA.HI.X.SX32 R42, R42, R0.reuse, 0x1, P3 ;  /* 0x000000002a2a7211 */ /* 0x080fe200018f0eff */
[C---:B---3--:R-:W-:Y:S01]  /*2a00*/  IMAD R3, R2.reuse, 0x2, R4 ;  /* 0x0000000202037824 */ /* 0x048fe200078e0204 */
[----:B------:R-:W-:Y:S01]  /*2a10*/  LEA.HI.X.SX32 R7, R7, R0, 0x1, P4 ;  /* 0x0000000007077211 */ /* 0x000fe200020f0eff */
[----:B------:R3:W-:Y:S02]  /*2a20*/  STL [R1+0x1b0], R44 ;  /* 0x0001b02c01007387 */ /* 0x0007e40000100800 */
[----:B------:R-:W-:Y:S02]  /*2a30*/  IMAD R2, R2, 0x2, R3 ;  /* 0x0000000202027824 */ /* 0x000fe400078e0203 */
[----:B------:R5:W-:Y:S01]  /*2a40*/  STL [R1+0x19c], R43 ;  /* 0x00019c2b01007387 */ /* 0x000be20000100800 */
[----:B----4-:R-:W-:-:S03]  /*2a50*/  IMAD.MOV.U32 R45, RZ, RZ, 0x3f800000 ;  /* 0x3f800000ff2d7424 */ /* 0x010fc600078e00ff */
[----:B------:R4:W-:Y:S01]  /*2a60*/  STL [R1+0x1a4], R42 ;  /* 0x0001a42a01007387 */ /* 0x0009e20000100800 */
[----:B---3--:R-:W-:-:S03]  /*2a70*/  IMAD.MOV.U32 R44, RZ, RZ, 0x3f800000 ;  /* 0x3f800000ff2c7424 */ /* 0x008fc600078e00ff */
[----:B------:R3:W-:Y:S01]  /*2a80*/  STL [R1+0x1ac], R7 ;  /* 0x0001ac0701007387 */ /* 0x0007e20000100800 */
[-C--:B-----5:R-:W-:Y:S02]  /*2a90*/  IADD3 R43, P2, PT, R5, R6.reuse, RZ ;  /* 0x00000006052b7210 */ /* 0x0a0fe40007f5e0ff */
[----:B----4-:R-:W-:-:S03]  /*2aa0*/  IADD3 R42, P3, PT, R4, R6, RZ ;  /* 0x00000006042a7210 */ /* 0x010fc60007f7e0ff */
[----:B------:R4:W-:Y:S01]  /*2ab0*/  STL [R1+0x1b8], R43 ;  /* 0x0001b82b01007387 */ /* 0x0009e20000100800 */
[----:B------:R-:W-:Y:S02]  /*2ac0*/  LEA.HI.X.SX32 R5, R5, R0, 0x1, P2 ;  /* 0x0000000005057211 */ /* 0x000fe400010f0eff */
[CC--:B---3--:R-:W-:Y:S01]  /*2ad0*/  IADD3 R7, P4, PT, R3.reuse, R6.reuse, RZ ;  /* 0x0000000603077210 */ /* 0x0c8fe20007f9e0ff */
[----:B------:R-:W-:Y:S01]  /*2ae0*/  STL [R1+0x1c0], R42 ;  /* 0x0001c02a01007387 */ /* 0x000fe20000100800 */
[----:B------:R-:W-:Y:S02]  /*2af0*/  IADD3 R6, P5, PT, R2, R6, RZ ;  /* 0x0000000602067210 */ /* 0x000fe40007fbe0ff */
[-C--:B------:R-:W-:Y:S01]  /*2b00*/  LEA.HI.X.SX32 R4, R4, R0.reuse, 0x1, P3 ;  /* 0x0000000004047211 */ /* 0x080fe200018f0eff */
[----:B------:R-:W-:Y:S01]  /*2b10*/  STL [R1+0x1c8], R7 ;  /* 0x0001c80701007387 */ /* 0x000fe20000100800 */
[-C--:B------:R-:W-:Y:S01]  /*2b20*/  LEA.HI.X.SX32 R3, R3, R0.reuse, 0x1, P4 ;  /* 0x0000000003037211 */ /* 0x080fe200020f0eff */
[----:B----4-:R-:W-:Y:S01]  /*2b30*/  IMAD.MOV.U32 R43, RZ, RZ, -0x800000 ;  /* 0xff800000ff2b7424 */ /* 0x010fe200078e00ff */
[----:B------:R-:W-:Y:S01]  /*2b40*/  LEA.HI.X.SX32 R0, R2, R0, 0x1, P5 ;  /* 0x0000000002007211 */ /* 0x000fe200028f0eff */
[----:B------:R-:W-:Y:S04]  /*2b50*/  STL [R1+0x1d0], R6 ;  /* 0x0001d00601007387 */ /* 0x000fe80000100800 */
[----:B------:R3:W-:Y:S04]  /*2b60*/  STL [R1+0x1b4], R5 ;  /* 0x0001b40501007387 */ /* 0x0007e80000100800 */
[----:B------:R-:W-:Y:S04]  /*2b70*/  STL [R1+0x1bc], R4 ;  /* 0x0001bc0401007387 */ /* 0x000fe80000100800 */
[----:B------:R4:W-:Y:S01]  /*2b80*/  STL [R1+0x1c4], R3 ;  /* 0x0001c40301007387 */ /* 0x0009e20000100800 */
[----:B---3--:R-:W-:-:S03]  /*2b90*/  IMAD.MOV.U32 R5, RZ, RZ, -0x800000 ;  /* 0xff800000ff057424 */ /* 0x008fc600078e00ff */
[----:B------:R3:W-:Y:S01]  /*2ba0*/  STL [R1+0x1cc], R0 ;  /* 0x0001cc0001007387 */ /* 0x0007e20000100800 */
[----:B----4-:R-:W-:Y:S02]  /*2bb0*/  IMAD.MOV.U32 R3, RZ, RZ, -0x800000 ;  /* 0xff800000ff037424 */ /* 0x010fe400078e00ff */
[----:B0123--:R-:W-:-:S07]  /*2bc0*/  IMAD.MOV.U32 R0, RZ, RZ, -0x800000 ;  /* 0xff800000ff007424 */ /* 0x00ffce00078e00ff */
.L_x_1:
[----:B------:R-:W2:Y:S01]  /*2bd0*/  LDL R2, [R1+0x1e4] ;  /* 0x0001e40001027983 */ /* 0x000ea20000100800 */
[----:B------:R-:W-:-:S03]  /*2be0*/  USHF.R.S32.HI UR7, URZ, 0x1f, UR4 ;  /* 0x0000001fff077899 */ /* 0x000fc60008011404 */
[----:B------:R0:W-:Y:S04]  /*2bf0*/  STL [R1+0x1e8], R47 ;  /* 0x0001e82f01007387 */ /* 0x0001e80000100800 */
[----:B------:R-:W3:Y:S04]  /*2c00*/  LDL R72, [R1+0x1d8] ;  /* 0x0001d80001487983 */ /* 0x000ee80000100800 */
[----:B------:R-:W4:Y:S04]  /*2c10*/  LDL R125, [R1+0x1d4] ;  /* 0x0001d400017d7983 */ /* 0x000f280000100800 */
[----:B0-----:R-:W5:Y:S04]  /*2c20*/  LDL R47, [R1+0x1e0] ;  /* 0x0001e000012f7983 */ /* 0x001f680000100800 */
[----:B------:R-:W3:Y:S01]  /*2c30*/  LDL R42, [R1+0x1dc] ;  /* 0x0001dc00012a7983 */ /* 0x000ee20000100800 */
[----:B------:R-:W-:Y:S01]  /*2c40*/  IADD3 R6, P3, PT, R9, UR4, RZ ;  /* 0x0000000409067c10 */ /* 0x000fe2000ff7e0ff */
[----:B------:R-:W0:Y:S02]  /*2c50*/  S2UR UR9, SR_CgaCtaId ;  /* 0x00000000000979c3 */ /* 0x000e240000008800 */
[----:B------:R-:W3:Y:S01]  /*2c60*/  LDL R210, [R1+0xc0] ;  /* 0x0000c00001d27983 */ /* 0x000ee20000100800 */
[----:B------:R-:W-:-:S02]  /*2c70*/  IADD3.X R7, PT, PT, R12, UR7, RZ, P3, !PT ;  /* 0x000000070c077c10 */ /* 0x000fc40009ffe4ff */
[----:B------:R-:W-:Y:S01]  /*2c80*/  IADD3 R64, P3, PT, R11, UR4, RZ ;  /* 0x000000040b407c10 */ /* 0x000fe2000ff7e0ff */
[----:B------:R-:W3:Y:S04]  /*2c90*/  LDL R194, [R1+0xc8] ;  /* 0x0000c80001c27983 */ /* 0x000ee80000100800 */
[----:B------:R1:W3:Y:S01]  /*2ca0*/  LDG.E.U8 R4, desc[UR12][R6.64] ;  /* 0x0000000c06047981 */ /* 0x0002e2000c1e1100 */
[----:B------:R-:W-:-:S03]  /*2cb0*/  IADD3.X R65, PT, PT, R14, UR7, RZ, P3, !PT ;  /* 0x000000070e417c10 */ /* 0x000fc60009ffe4ff */
[----:B------:R-:W3:Y:S04]  /*2cc0*/  LDL R196, [R1+0xd0] ;  /* 0x0000d00001c47983 */ /* 0x000ee80000100800 */
[----:B------:R-:W3:Y:S04]  /*2cd0*/  LDG.E.U8 R64, desc[UR12][R64.64] ;  /* 0x0000000c40407981 */ /* 0x000ee8000c1e1100 */
[----:B------:R-:W3:Y:S04]  /*2ce0*/  LDL R212, [R1+0xd8] ;  /* 0x0000d80001d47983 */ /* 0x000ee80000100800 */
        /* <DEDUP_REMOVED lines=18> */
[----:B------:R-:W3:Y:S01]  /*2e10*/  LDL R249, [R1+0x1ac] ;  /* 0x0001ac0001f97983 */ /* 0x000ee20000100800 */
[----:B--2---:R-:W-:-:S04]  /*2e20*/  IADD3 R74, P2, PT, R2, UR4, RZ ;  /* 0x00000004024a7c10 */ /* 0x004fc8000ff5e0ff */
[----:B------:R-:W-:Y:S02]  /*2e30*/  IADD3.X R75, PT, PT, R8, UR7, RZ, P2, !PT ;  /* 0x00000007084b7c10 */ /* 0x000fe400097fe4ff */
[----:B------:R-:W-:-:S03]  /*2e40*/  IADD3 R66, P2, PT, R10, UR4, RZ ;  /* 0x000000040a427c10 */ /* 0x000fc6000ff5e0ff */
[----:B------:R-:W2:Y:S01]  /*2e50*/  LDG.E.U8 R74, desc[UR12][R74.64] ;  /* 0x0000000c4a4a7981 */ /* 0x000ea2000c1e1100 */
[----:B------:R-:W-:Y:S02]  /*2e60*/  IADD3.X R67, PT, PT, R13, UR7, RZ, P2, !PT ;  /* 0x000000070d437c10 */ /* 0x000fe400097fe4ff */
[----:B-1----:R-:W-:-:S03]  /*2e70*/  IADD3 R6, P2, PT, R15, UR4, RZ ;  /* 0x000000040f067c10 */ /* 0x002fc6000ff5e0ff */
[----:B------:R1:W2:Y:S01]  /*2e80*/  LDG.E.U8 R2, desc[UR12][R66.64] ;  /* 0x0000000c42027981 */ /* 0x0002a2000c1e1100 */
[----:B------:R-:W-:Y:S02]  /*2e90*/  IADD3.X R7, PT, PT, R18, UR7, RZ, P2, !PT ;  /* 0x0000000712077c10 */ /* 0x000fe400097fe4ff */
[----:B------:R-:W-:-:S03]  /*2ea0*/  IADD3 R68, P2, PT, R17, UR4, RZ ;  /* 0x0000000411447c10 */ /* 0x000fc6000ff5e0ff */
[----:B------:R0:W2:Y:S01]  /*2eb0*/  LDG.E.U8 R75, desc[UR12][R6.64] ;  /* 0x0000000c064b7981 */ /* 0x0000a2000c1e1100 */
[----:B-1----:R-:W-:Y:S02]  /*2ec0*/  IADD3 R66, P3, PT, R16, UR4, RZ ;  /* 0x0000000410427c10 */ /* 0x002fe4000ff7e0ff */
[----:B------:R-:W-:Y:S02]  /*2ed0*/  IADD3.X R69, PT, PT, R20, UR7, RZ, P2, !PT ;  /* 0x0000000714457c10 */ /* 0x000fe400097fe4ff */
[----:B------:R-:W-:Y:S02]  /*2ee0*/  IADD3.X R67, PT, PT, R19, UR7, RZ, P3, !PT ;  /* 0x0000000713437c10 */ /* 0x000fe40009ffe4ff */
[----:B0-----:R-:W-:Y:S02]  /*2ef0*/  IADD3 R6, P3, PT, R21, UR4, RZ ;  /* 0x0000000415067c10 */ /* 0x001fe4000ff7e0ff */
[----:B------:R-:W-:Y:S02]  /*2f00*/  IADD3 R70, P2, PT, R22, UR4, RZ ;  /* 0x0000000416467c10 */ /* 0x000fe4000ff5e0ff */
[----:B------:R-:W2:Y:S01]  /*2f10*/  LDG.E.U8 R67, desc[UR12][R66.64] ;  /* 0x0000000c42437981 */ /* 0x000ea2000c1e1100 */
[----:B------:R-:W-:-:S02]  /*2f20*/  IADD3.X R7, PT, PT, R24, UR7, RZ, P3, !PT ;  /* 0x0000000718077c10 */ /* 0x000fc40009ffe4ff */
[----:B------:R-:W-:-:S03]  /*2f30*/  IADD3.X R71, PT, PT, R25, UR7, RZ, P2, !PT ;  /* 0x0000000719477c10 */ /* 0x000fc600097fe4ff */
[----:B------:R0:W2:Y:S04]  /*2f40*/  LDG.E.U8 R65, desc[UR12][R6.64] ;  /* 0x0000000c06417981 */ /* 0x0000a8000c1e1100 */
[----:B------:R1:W2:Y:S04]  /*2f50*/  LDG.E.U8 R66, desc[UR12][R68.64] ;  /* 0x0000000c44427981 */ /* 0x0002a8000c1e1100 */
[----:B------:R4:W2:Y:S01]  /*2f60*/  LDG.E.U8 R76, desc[UR12][R70.64] ;  /* 0x0000000c464c7981 */ /* 0x0008a2000c1e1100 */
[----:B0-----:R-:W-:Y:S02]  /*2f70*/  IADD3 R6, P2, PT, R27, UR4, RZ ;  /* 0x000000041b067c10 */ /* 0x001fe4000ff5e0ff */
[----:B-1----:R-:W-:-:S04]  /*2f80*/  IADD3 R68, P3, PT, R23, UR4, RZ ;  /* 0x0000000417447c10 */ /* 0x002fc8000ff7e0ff */
[----:B------:R-:W-:Y:S02]  /*2f90*/  IADD3.X R69, PT, PT, R26, UR7, RZ, P3, !PT ;  /* 0x000000071a457c10 */ /* 0x000fe40009ffe4ff */
[----:B------:R-:W-:Y:S02]  /*2fa0*/  IADD3.X R7, PT, PT, R30, UR7, RZ, P2, !PT ;  /* 0x000000071e077c10 */ /* 0x000fe400097fe4ff */
[----:B----4-:R-:W-:Y:S01]  /*2fb0*/  IADD3 R70, P3, PT, R28, UR4, RZ ;  /* 0x000000041c467c10 */ /* 0x010fe2000ff7e0ff */
[----:B------:R0:W4:Y:S03]  /*2fc0*/  LDG.E.U8 R77, desc[UR12][R68.64] ;  /* 0x0000000c444d7981 */ /* 0x000126000c1e1100 */
[----:B------:R-:W-:Y:S01]  /*2fd0*/  IADD3.X R71, PT, PT, R31, UR7, RZ, P3, !PT ;  /* 0x000000071f477c10 */ /* 0x000fe20009ffe4ff */
[----:B------:R1:W2:Y:S04]  /*2fe0*/  LDG.E.U8 R78, desc[UR12][R6.64] ;  /* 0x0000000c064e7981 */ /* 0x0002a8000c1e1100 */
[----:B------:R5:W2:Y:S01]  /*2ff0*/  LDG.E.U8 R79, desc[UR12][R70.64] ;  /* 0x0000000c464f7981 */ /* 0x000aa2000c1e1100 */
[----:B0-----:R-:W-:-:S02]  /*3000*/  IADD3 R68, P2, PT, R29, UR4, RZ ;  /* 0x000000041d447c10 */ /* 0x001fc4000ff5e0ff */
[----:B-1----:R-:W-:Y:S02]  /*3010*/  IADD3 R6, P3, PT, R33, UR4, RZ ;  /* 0x0000000421067c10 */ /* 0x002fe4000ff7e0ff */
[----:B------:R-:W-:Y:S02]  /*3020*/  IADD3.X R69, PT, PT, R32, UR7, RZ, P2, !PT ;  /* 0x0000000720457c10 */ /* 0x000fe400097fe4ff */
[----:B------:R-:W-:Y:S02]  /*3030*/  IADD3.X R7, PT, PT, R36, UR7, RZ, P3, !PT ;  /* 0x0000000724077c10 */ /* 0x000fe40009ffe4ff */
[----:B-----5:R-:W-:Y:S01]  /*3040*/  IADD3 R70, P2, PT, R34, UR4, RZ ;  /* 0x0000000422467c10 */ /* 0x020fe2000ff5e0ff */
[----:B------:R0:W5:Y:S03]  /*3050*/  LDG.E.U8 R80, desc[UR12][R68.64] ;  /* 0x0000000c44507981 */ /* 0x000166000c1e1100 */
[----:B------:R-:W-:Y:S01]  /*3060*/  IADD3.X R71, PT, PT, R37, UR7, RZ, P2, !PT ;  /* 0x0000000725477c10 */ /* 0x000fe200097fe4ff */
[----:B------:R1:W2:Y:S04]  /*3070*/  LDG.E.U8 R81, desc[UR12][R6.64] ;  /* 0x0000000c06517981 */ /* 0x0002a8000c1e1100 */
[----:B------:R1:W2:Y:S01]  /*3080*/  LDG.E.U8 R82, desc[UR12][R70.64] ;  /* 0x0000000c46527981 */ /* 0x0002a2000c1e1100 */
[----:B0-----:R-:W-:-:S02]  /*3090*/  IADD3 R68, P3, PT, R35, UR4, RZ ;  /* 0x0000000423447c10 */ /* 0x001fc4000ff7e0ff */
[----:B-1----:R-:W-:Y:S02]  /*30a0*/  IADD3 R6, P2, PT, R39, UR4, RZ ;  /* 0x0000000427067c10 */ /* 0x002fe4000ff5e0ff */
[----:B------:R-:W-:Y:S02]  /*30b0*/  IADD3.X R69, PT, PT, R38, UR7, RZ, P3, !PT ;  /* 0x0000000726457c10 */ /* 0x000fe40009ffe4ff */
[----:B------:R-:W-:Y:S02]  /*30c0*/  IADD3.X R7, PT, PT, R40, UR7, RZ, P2, !PT ;  /* 0x0000000728077c10 */ /* 0x000fe400097fe4ff */
[----:B------:R-:W-:Y:S01]  /*30d0*/  IADD3 R70, P3, PT, R126, UR4, RZ ;  /* 0x000000047e467c10 */ /* 0x000fe2000ff7e0ff */
[----:B------:R0:W2:Y:S03]  /*30e0*/  LDG.E.U8 R83, desc[UR12][R68.64] ;  /* 0x0000000c44537981 */ /* 0x0000a6000c1e1100 */
[----:B------:R-:W-:Y:S01]  /*30f0*/  IADD3.X R71, PT, PT, R41, UR7, RZ, P3, !PT ;  /* 0x0000000729477c10 */ /* 0x000fe20009ffe4ff */
[----:B------:R1:W2:Y:S04]  /*3100*/  LDG.E.U8 R84, desc[UR12][R6.64] ;  /* 0x0000000c06547981 */ /* 0x0002a8000c1e1100 */
[----:B------:R3:W2:Y:S01]  /*3110*/  LDG.E.U8 R85, desc[UR12][R70.64] ;  /* 0x0000000c46557981 */ /* 0x0006a2000c1e1100 */
[----:B0-----:R-:W-:-:S02]  /*3120*/  IADD3 R68, P2, PT, R129, UR4, RZ ;  /* 0x0000000481447c10 */ /* 0x001fc4000ff5e0ff */
[----:B-1----:R-:W-:Y:S02]  /*3130*/  IADD3 R6, P3, PT, R131, UR4, RZ ;  /* 0x0000000483067c10 */ /* 0x002fe4000ff7e0ff */
[----:B------:R-:W-:Y:S02]  /*3140*/  IADD3.X R69, PT, PT, R128, UR7, RZ, P2, !PT ;  /* 0x0000000780457c10 */ /* 0x000fe400097fe4ff */
[----:B------:R-:W-:Y:S02]  /*3150*/  IADD3.X R7, PT, PT, R130, UR7, RZ, P3, !PT ;  /* 0x0000000782077c10 */ /* 0x000fe40009ffe4ff */
[----:B---3--:R-:W-:Y:S01]  /*3160*/  IADD3 R70, P2, PT, R133, UR4, RZ ;  /* 0x0000000485467c10 */ /* 0x008fe2000ff5e0ff */
[----:B------:R0:W3:Y:S03]  /*3170*/  LDG.E.U8 R86, desc[UR12][R68.64] ;  /* 0x0000000c44567981 */ /* 0x0000e6000c1e1100 */
        /* <DEDUP_REMOVED lines=35> */
[----:B------:R0:W3:Y:S03]  /*33b0*/  LDG.E.U8 R98, desc[UR12][R68.64] ;  /* 0x0000000c44627981 */ /* 0x0000e6000c1e1100 */
[----:B------:R-:W-:Y:S01]  /*33c0*/  IADD3.X R71, PT, PT, R156, UR7, RZ, P2, !PT ;  /* 0x000000079c477c10 */ /* 0x000fe200097fe4ff */
[----:B------:R1:W3:Y:S04]  /*33d0*/  LDG.E.U8 R99, desc[UR12][R6.64] ;  /* 0x0000000c06637981 */ /* 0x0002e8000c1e1100 */
[----:B------:R1:W3:Y:S01]  /*33e0*/  LDG.E.U8 R100, desc[UR12][R70.64] ;  /* 0x0000000c46647981 */ /* 0x0002e2000c1e1100 */
        /* <DEDUP_REMOVED lines=8> */
[----:B------:R1:W4:Y:S01]  /*3470*/  LDG.E.U8 R103, desc[UR12][R70.64] ;  /* 0x0000000c46677981 */ /* 0x000322000c1e1100 */
[----:B0-----:R-:W-:-:S02]  /*3480*/  IADD3 R68, P2, PT, R167, UR4, RZ ;  /* 0x00000004a7447c10 */ /* 0x001fc4000ff5e0ff */
[----:B-1----:R-:W-:Y:S02]  /*3490*/  IADD3 R6, P3, PT, R169, UR4, RZ ;  /* 0x00000004a9067c10 */ /* 0x002fe4000ff7e0ff */
[----:B------:R-:W-:Y:S02]  /*34a0*/  IADD3.X R69, PT, PT, R166, UR7, RZ, P2, !PT ;  /* 0x00000007a6457c10 */ /* 0x000fe400097fe4ff */
[----:B------:R-:W-:Y:S02]  /*34b0*/  IADD3.X R7, PT, PT, R168, UR7, RZ, P3, !PT ;  /* 0x00000007a8077c10 */ /* 0x000fe40009ffe4ff */
[----:B------:R-:W-:Y:S01]  /*34c0*/  IADD3 R70, P2, PT, R171, UR4, RZ ;  /* 0x00000004ab467c10 */ /* 0x000fe2000ff5e0ff */
[----:B------:R0:W4:Y:S03]  /*34d0*/  LDG.E.U8 R104, desc[UR12][R68.64] ;  /* 0x0000000c44687981 */ /* 0x000126000c1e1100 */
[----:B------:R-:W-:Y:S01]  /*34e0*/  IADD3.X R71, PT, PT, R170, UR7, RZ, P2, !PT ;  /* 0x00000007aa477c10 */ /* 0x000fe200097fe4ff */
[----:B------:R1:W4:Y:S04]  /*34f0*/  LDG.E.U8 R105, desc[UR12][R6.64] ;  /* 0x0000000c06697981 */ /* 0x000328000c1e1100 */
        /* <DEDUP_REMOVED lines=58> */
[----:B------:R-:W-:Y:S02]  /*38a0*/  IADD3 R72, P2, PT, R189, UR4, RZ ;  /* 0x00000004bd487c10 */ /* 0x000fe4000ff5e0ff */
[----:B------:R-:W-:Y:S01]  /*38b0*/  IADD3.X R7, PT, PT, R125, UR7, RZ, P3, !PT ;  /* 0x000000077d077c10 */ /* 0x000fe20009ffe4ff */
[----:B------:R0:W4:Y:S01]  /*38c0*/  LDG.E.U8 R127, desc[UR12][R68.64] ;  /* 0x0000000c447f7981 */ /* 0x000122000c1e1100 */
[----:B------:R-:W-:Y:S02]  /*38d0*/  IADD3.X R73, PT, PT, R188, UR7, RZ, P2, !PT ;  /* 0x00000007bc497c10 */ /* 0x000fe400097fe4ff */
[----:B-----5:R-:W-:Y:S01]  /*38e0*/  IADD3 R70, P3, PT, R200, UR4, RZ ;  /* 0x00000004c8467c10 */ /* 0x020fe2000ff7e0ff */
[----:B------:R1:W5:Y:S03]  /*38f0*/  LDG.E.U8 R158, desc[UR12][R6.64] ;  /* 0x0000000c069e7981 */ /* 0x000366000c1e1100 */
[----:B------:R-:W-:Y:S01]  /*3900*/  IADD3.X R71, PT, PT, R199, UR7, RZ, P3, !PT ;  /* 0x00000007c7477c10 */ /* 0x000fe20009ffe4ff */
[----:B------:R1:W5:Y:S01]  /*3910*/  LDG.E.U8 R159, desc[UR12][R72.64] ;  /* 0x0000000c489f7981 */ /* 0x000362000c1e1100 */
[----:B0-----:R-:W-:-:S03]  /*3920*/  IADD3 R68, P2, PT, R208, UR4, RZ ;  /* 0x00000004d0447c10 */ /* 0x001fc6000ff5e0ff */
[----:B------:R-:W5:Y:S01]  /*3930*/  LDG.E.U8 R70, desc[UR12][R70.64] ;  /* 0x0000000c46467981 */ /* 0x000f62000c1e1100 */
[----:B-1----:R-:W-:Y:S02]  /*3940*/  IADD3 R6, P4, PT, R223, UR4, RZ ;  /* 0x00000004df067c10 */ /* 0x002fe4000ff9e0ff */
[----:B------:R-:W-:Y:S02]  /*3950*/  IADD3 R72, P3, PT, R47, UR4, RZ ;  /* 0x000000042f487c10 */ /* 0x000fe4000ff7e0ff */
[----:B------:R-:W-:Y:S02]  /*3960*/  IADD3.X R69, PT, PT, R207, UR7, RZ, P2, !PT ;  /* 0x00000007cf457c10 */ /* 0x000fe400097fe4ff */
[----:B------:R-:W-:Y:S02]  /*3970*/  IADD3.X R7, PT, PT, R221, UR7, RZ, P4, !PT ;  /* 0x00000007dd077c10 */ /* 0x000fe4000a7fe4ff */
[----:B------:R-:W-:Y:S01]  /*3980*/  IADD3.X R73, PT, PT, R42, UR7, RZ, P3, !PT ;  /* 0x000000072a497c10 */ /* 0x000fe20009ffe4ff */
[----:B------:R-:W5:Y:S04]  /*3990*/  LDG.E.U8 R68, desc[UR12][R68.64] ;  /* 0x0000000c44447981 */ /* 0x000f68000c1e1100 */
[----:B------:R-:W5:Y:S04]  /*39a0*/  LDG.E.U8 R72, desc[UR12][R72.64] ;  /* 0x0000000c48487981 */ /* 0x000f68000c1e1100 */
[----:B------:R0:W5:Y:S01]  /*39b0*/  LDG.E.U8 R69, desc[UR12][R6.64] ;  /* 0x0000000c06457981 */ /* 0x000162000c1e1100 */
[----:B------:R-:W1:Y:S01]  /*39c0*/  S2R R47, SR_TID.X ;  /* 0x00000000002f7919 */ /* 0x000e620000002100 */
[----:B------:R-:W-:-:S02]  /*39d0*/  UMOV UR7, 0x400 ;  /* 0x0000040000077882 */ /* 0x000fc40000000000 */
[----:B------:R-:W-:Y:S01]  /*39e0*/  ULEA UR7, UR9, UR7, 0x18 ;  /* 0x0000000709077291 */ /* 0x000fe2000f8ec0ff */
[C---:B-1----:R-:W-:Y:S02]  /*39f0*/  IMAD.SHL.U32 R125, R47.reuse, 0x80, RZ ;  /* 0x000000802f7d7824 */ /* 0x042fe400078e00ff */
[----:B0-----:R-:W-:-:S03]  /*3a00*/  IMAD.SHL.U32 R6, R47, 0x40, RZ ;  /* 0x000000402f067824 */ /* 0x001fc600078e00ff */
[----:B------:R-:W-:Y:S02]  /*3a10*/  LOP3.LUT R125, R125, 0x200, RZ, 0xc0, !PT ;  /* 0x000002007d7d7812 */ /* 0x000fe400078ec0ff */
[----:B------:R-:W-:Y:S02]  /*3a20*/  LOP3.LUT R71, R47, 0x7, RZ, 0xc0, !PT ;  /* 0x000000072f477812 */ /* 0x000fe400078ec0ff */
[----:B------:R-:W-:Y:S02]  /*3a30*/  LOP3.LUT R125, R125, 0x40, R6, 0xf8, !PT ;  /* 0x000000407d7d7812 */ /* 0x000fe400078ef806 */
[--C-:B------:R-:W-:Y:S01]  /*3a40*/  SHF.R.S32.HI R6, RZ, 0x3, R47.reuse ;  /* 0x00000003ff067819 */ /* 0x100fe2000001142f */
[----:B------:R-:W-:Y:S01]  /*3a50*/  IMAD.SHL.U32 R42, R47, 0x2, RZ ;  /* 0x000000022f2a7824 */ /* 0x000fe200078e00ff */
[----:B------:R-:W-:Y:S01]  /*3a60*/  SHF.R.S32.HI R73, RZ, 0x1, R47 ;  /* 0x00000001ff497819 */ /* 0x000fe2000001142f */
[----:B------:R-:W-:Y:S01]  /*3a70*/  IMAD.SHL.U32 R7, R71, 0x10, RZ ;  /* 0x0000001047077824 */ /* 0x000fe200078e00ff */
[----:B------:R-:W-:-:S02]  /*3a80*/  SGXT R6, R6, 0x1 ;  /* 0x000000010606781a */ /* 0x000fc40000000200 */
[----:B------:R-:W-:Y:S02]  /*3a90*/  LOP3.LUT P2, RZ, R47, 0x80, RZ, 0xc0, !PT ;  /* 0x000000802fff7812 */ /* 0x000fe4000784c0ff */
[----:B------:R-:W-:Y:S02]  /*3aa0*/  LOP3.LUT R7, R7, 0x30, R42, 0x78, !PT ;  /* 0x0000003007077812 */ /* 0x000fe400078e782a */
[----:B------:R-:W-:Y:S02]  /*3ab0*/  SGXT R73, R73, 0x1 ;  /* 0x000000014949781a */ /* 0x000fe40000000200 */
[----:B------:R-:W-:Y:S02]  /*3ac0*/  LOP3.LUT R6, R6, 0x90, RZ, 0xc0, !PT ;  /* 0x0000009006067812 */ /* 0x000fe400078ec0ff */
[----:B------:R-:W-:Y:S02]  /*3ad0*/  SEL R42, RZ, 0x90, !P2 ;  /* 0x00000090ff2a7807 */ /* 0x000fe40005000000 */
[----:B------:R-:W-:-:S02]  /*3ae0*/  LOP3.LUT R125, R125, 0x120, R73, 0xf8, !PT ;  /* 0x000001207d7d7812 */ /* 0x000fc400078ef849 */
[--C-:B------:R-:W-:Y:S02]  /*3af0*/  LOP3.LUT R6, R6, 0x10, R47.reuse, 0x78, !PT ;  /* 0x0000001006067812 */ /* 0x100fe400078e782f */
[----:B------:R-:W-:Y:S01]  /*3b00*/  LOP3.LUT R42, R42, 0x7f, R47, 0x78, !PT ;  /* 0x0000007f2a2a7812 */ /* 0x000fe200078e782f */
[----:B------:R-:W-:Y:S01]  /*3b10*/  BAR.SYNC.DEFER_BLOCKING 0x0 ;  /* 0x0000000000007b1d */ /* 0x000fe20000010000 */
[----:B------:R-:W-:Y:S02]  /*3b20*/  LOP3.LUT R125, R125, R6, RZ, 0xfc, !PT ;  /* 0x000000067d7d7212 */ /* 0x000fe400078efcff */
[----:B------:R-:W-:-:S03]  /*3b30*/  LOP3.LUT R6, R42, 0x20, RZ, 0x3c, !PT ;  /* 0x000000202a067812 */ /* 0x000fc600078e3cff */
[----:B--2---:R-:W-:Y:S04]  /*3b40*/  STS.U8 [R42+UR7], R74 ;  /* 0x0000004a2a007988 */ /* 0x004fe80008000007 */
[----:B------:R-:W-:Y:S04]  /*3b50*/  STS.U8 [R42+UR7+0x400], R75 ;  /* 0x0004004b2a007988 */ /* 0x000fe80008000007 */
[----:B------:R-:W-:Y:S04]  /*3b60*/  STS.U8 [R42+UR7+0x800], R76 ;  /* 0x0008004c2a007988 */ /* 0x000fe80008000007 */
[----:B------:R-:W-:Y:S04]  /*3b70*/  STS.U8 [R42+UR7+0xc00], R80 ;  /* 0x000c00502a007988 */ /* 0x000fe80008000007 */
[----:B------:R-:W-:Y:S04]  /*3b80*/  STS.U8 [R42+UR7+0x1000], R84 ;  /* 0x001000542a007988 */ /* 0x000fe80008000007 */
[----:B------:R-:W-:Y:S04]  /*3b90*/  STS.U8 [R42+UR7+0x1400], R88 ;  /* 0x001400582a007988 */ /* 0x000fe80008000007 */
[----:B------:R-:W-:Y:S04]  /*3ba0*/  STS.U8 [R42+UR7+0x1800], R92 ;  /* 0x0018005c2a007988 */ /* 0x000fe80008000007 */
[----:B------:R-:W-:Y:S04]  /*3bb0*/  STS.U8 [R42+UR7+0x1c00], R96 ;  /* 0x001c00602a007988 */ /* 0x000fe80008000007 */
[----:B---3--:R-:W-:Y:S04]  /*3bc0*/  STS.U8 [R42+UR7+0x2000], R100 ;  /* 0x002000642a007988 */ /* 0x008fe80008000007 */
[----:B----4-:R-:W-:Y:S04]  /*3bd0*/  STS.U8 [R42+UR7+0x2400], R104 ;  /* 0x002400682a007988 */ /* 0x010fe80008000007 */
[----:B------:R-:W-:Y:S01]  /*3be0*/  STS.U8 [R42+UR7+0x2800], R108 ;  /* 0x0028006c2a007988 */ /* 0x000fe20008000007 */
[----:B------:R-:W-:-:S03]  /*3bf0*/  LOP3.LUT R190, R47, 0xe0, RZ, 0xc0, !PT ;  /* 0x000000e02fbe7812 */ /* 0x000fc600078ec0ff */
[----:B------:R-:W-:Y:S04]  /*3c00*/  STS.U8 [R42+UR7+0x2c00], R112 ;  /* 0x002c00702a007988 */ /* 0x000fe80008000007 */
[----:B------:R-:W-:Y:S04]  /*3c10*/  STS.U8 [R42+UR7+0x3000], R114 ;  /* 0x003000722a007988 */ /* 0x000fe80008000007 */
[----:B------:R-:W-:Y:S04]  /*3c20*/  STS.U8 [R42+UR7+0x3400], R115 ;  /* 0x003400732a007988 */ /* 0x000fe80008000007 */
[----:B------:R-:W-:Y:S04]  /*3c30*/  STS.U8 [R42+UR7+0x3800], R116 ;  /* 0x003800742a007988 */ /* 0x000fe80008000007 */
[----:B------:R-:W-:Y:S04]  /*3c40*/  STS.U8 [R42+UR7+0x3c00], R117 ;  /* 0x003c00752a007988 */ /* 0x000fe80008000007 */
[----:B------:R0:W-:Y:S04]  /*3c50*/  STS.U8 [R6+UR7+0x100], R4 ;  /* 0x0001000406007988 */ /* 0x0001e80008000007 */
[----:B------:R-:W-:Y:S01]  /*3c60*/  STS.U8 [R6+UR7+0x500], R67 ;  /* 0x0005004306007988 */ /* 0x000fe20008000007 */
[----:B0-----:R-:W-:-:S03]  /*3c70*/  LOP3.LUT R4, R42, 0x40, RZ, 0x3c, !PT ;  /* 0x000000402a047812 */ /* 0x001fc600078e3cff */
[----:B------:R-:W-:Y:S04]  /*3c80*/  STS.U8 [R6+UR7+0x900], R77 ;  /* 0x0009004d06007988 */ /* 0x000fe80008000007 */
        /* <DEDUP_REMOVED lines=28> */
[----:B------:R1:W-:Y:S04]  /*3e50*/  STS.U8 [R4+UR7+0x3a00], R127 ;  /* 0x003a007f04007988 */ /* 0x0003e80008000007 */
[----:B-----5:R-:W-:Y:S04]  /*3e60*/  STS.U8 [R4+UR7+0x3e00], R158 ;  /* 0x003e009e04007988 */ /* 0x020fe80008000007 */
        /* <DEDUP_REMOVED lines=15> */
[----:B------:R-:W-:Y:S01]  /*3f60*/  STS.U8 [R2+UR7+0x3f00], R72 ;  /* 0x003f004802007988 */ /* 0x000fe20008000007 */
[----:B------:R-:W-:Y:S01]  /*3f70*/  BAR.SYNC.DEFER_BLOCKING 0x0 ;  /* 0x0000000000007b1d */ /* 0x000fe20000010000 */
[----:B------:R-:W-:-:S04]  /*3f80*/  IMAD R71, R71, 0x4, R190 ;  /* 0x0000000447477824 */ /* 0x000fc800078e02be */
[----:B------:R-:W-:Y:S01]  /*3f90*/  IMAD.U32 R7, R71, 0x20, R7 ;  /* 0x0000002047077824 */ /* 0x000fe200078e0007 */
[----:B0-----:R-:W-:-:S04]  /*3fa0*/  LOP3.LUT R124, R125, 0x20, RZ, 0x3c, !PT ;  /* 0x000000207d7c7812 */ /* 0x001fc800078e3cff */
[----:B------:R-:W0:Y:S04]  /*3fb0*/  LDSM.16.M88.4 R92, [R7+UR7] ;  /* 0x00000007075c783b */ /* 0x000e280008000200 */
[----:B------:R-:W2:Y:S04]  /*3fc0*/  LDSM.16.MT88.4 R96, [R125+UR7+0x4000] ;  /* 0x004000077d60783b */ /* 0x000ea80008004200 */
[----:B------:R-:W3:Y:S04]  /*3fd0*/  LDSM.16.MT88.4 R104, [R125+UR7+0x4400] ;  /* 0x004400077d68783b */ /* 0x000ee80008004200 */
[----:B------:R-:W4:Y:S04]  /*3fe0*/  LDSM.16.MT88.4 R88, [R124+UR7+0x4000] ;  /* 0x004000077c58783b */ /* 0x000f280008004200 */
[----:B------:R-:W5:Y:S04]  /*3ff0*/  LDSM.16.MT88.4 R100, [R124+UR7+0x4400] ;  /* 0x004400077c64783b */ /* 0x000f680008004200 */
[----:B------:R-:W5:Y:S04]  /*4000*/  LDSM.16.M88.4 R64, [R7+UR7+0x2000] ;  /* 0x002000070740783b */ /* 0x000f680008000200 */
[----:B------:R-:W-:Y:S01]  /*4010*/  LDSM.16.MT88.4 R76, [R124+UR7+0x4800] ;  /* 0x004800077c4c783b */ /* 0x000fe20008004200 */
[----:B-1----:R-:W-:-:S03]  /*4020*/  LOP3.LUT R127, R7, 0x40, RZ, 0x3c, !PT ;  /* 0x00000040077f7812 */ /* 0x002fc600078e3cff */
[----:B------:R-:W-:Y:S01]  /*4030*/  LDSM.16.MT88.4 R120, [R124+UR7+0x5400] ;  /* 0x005400077c78783b */ /* 0x000fe20008004200 */
[----:B0-----:R-:W-:Y:S02]  /*4040*/  F2FP.F16.E4M3.UNPACK_B R84, R92 ;  /* 0x0000005cff54723e */ /* 0x001fe400020006ff */
[----:B------:R-:W-:Y:S01]  /*4050*/  F2FP.F16.E4M3.UNPACK_B R85, R93 ;  /* 0x0000005dff55723e */ /* 0x000fe200020006ff */
[----:B--2---:R-:W-:Y:S02]  /*4060*/  IMAD.MOV.U32 R72, RZ, RZ, R96 ;  /* 0x000000ffff487224 */ /* 0x004fe400078e0060 */
[----:B------:R-:W-:Y:S02]  /*4070*/  IMAD.MOV.U32 R73, RZ, RZ, R98 ;  /* 0x000000ffff497224 */ /* 0x000fe400078e0062 */
[----:B---3--:R-:W-:Y:S02]  /*4080*/  IMAD.MOV.U32 R74, RZ, RZ, R104 ;  /* 0x000000ffff4a7224 */ /* 0x008fe400078e0068 */
[----:B------:R-:W-:-:S02]  /*4090*/  IMAD.MOV.U32 R75, RZ, RZ, R106 ;  /* 0x000000ffff4b7224 */ /* 0x000fc400078e006a */
[----:B----4-:R-:W-:Y:S02]  /*40a0*/  IMAD.MOV.U32 R68, RZ, RZ, R88 ;  /* 0x000000ffff447224 */ /* 0x010fe400078e0058 */
[----:B------:R-:W-:Y:S02]  /*40b0*/  IMAD.MOV.U32 R69, RZ, RZ, R90 ;  /* 0x000000ffff457224 */ /* 0x000fe400078e005a */
[----:B-----5:R-:W-:Y:S01]  /*40c0*/  IMAD.MOV.U32 R70, RZ, RZ, R100 ;  /* 0x000000ffff467224 */ /* 0x020fe200078e0064 */
[----:B------:R-:W-:Y:S01]  /*40d0*/  HMMA.16816.F32 R116, R72, R84, RZ ;  /* 0x000000544874723c */ /* 0x000fe200000018ff */
[----:B------:R-:W-:Y:S01]  /*40e0*/  IMAD.MOV.U32 R71, RZ, RZ, R102 ;  /* 0x000000ffff477224 */ /* 0x000fe200078e0066 */
[----:B------:R-:W-:Y:S01]  /*40f0*/  F2FP.F16.E4M3.UNPACK_B R92, R92.H1 ;  /* 0x0000005cff5c723e */ /* 0x000fe200030006ff */
[----:B------:R-:W-:-:S05]  /*4100*/  IMAD.MOV.U32 R108, RZ, RZ, R96 ;  /* 0x000000ffff6c7224 */ /* 0x000fca00078e0060 */
[----:B------:R-:W-:Y:S01]  /*4110*/  HMMA.16816.F32 R84, R68, R84, RZ ;  /* 0x000000544454723c */ /* 0x000fe200000018ff */
[----:B------:R-:W-:Y:S01]  /*4120*/  F2FP.F16.E4M3.UNPACK_B R72, R64 ;  /* 0x00000040ff48723e */ /* 0x000fe200020006ff */
[----:B------:R-:W-:Y:S01]  /*4130*/  IMAD.MOV.U32 R109, RZ, RZ, R98 ;  /* 0x000000ffff6d7224 */ /* 0x000fe200078e0062 */
[----:B------:R-:W-:Y:S01]  /*4140*/  F2FP.F16.E4M3.UNPACK_B R73, R65 ;  /* 0x00000041ff49723e */ /* 0x000fe200020006ff */
[----:B------:R-:W-:Y:S01]  /*4150*/  IMAD.MOV.U32 R110, RZ, RZ, R104 ;  /* 0x000000ffff6e7224 */ /* 0x000fe200078e0068 */
[----:B------:R-:W-:Y:S01]  /*4160*/  F2FP.F16.E4M3.UNPACK_B R93, R93.H1 ;  /* 0x0000005dff5d723e */ /* 0x000fe200030006ff */
[----:B------:R-:W-:Y:S02]  /*4170*/  IMAD.MOV.U32 R111, RZ, RZ, R106 ;  /* 0x000000ffff6f7224 */ /* 0x000fe400078e006a */
[----:B------:R-:W-:Y:S02]  /*4180*/  IMAD.MOV.U32 R112, RZ, RZ, R88 ;  /* 0x000000ffff707224 */ /* 0x000fe400078e0058 */
[----:B------:R-:W-:-:S02]  /*4190*/  IMAD.MOV.U32 R113, RZ, RZ, R90 ;  /* 0x000000ffff717224 */ /* 0x000fc400078e005a */
[----:B------:R-:W-:Y:S02]  /*41a0*/  IMAD.MOV.U32 R114, RZ, RZ, R100 ;  /* 0x000000ffff727224 */ /* 0x000fe400078e0064 */
[----:B------:R-:W-:Y:S02]  /*41b0*/  IMAD.MOV.U32 R115, RZ, RZ, R102 ;  /* 0x000000ffff737224 */ /* 0x000fe400078e0066 */
[----:B------:R-:W-:Y:S02]  /*41c0*/  IMAD.MOV.U32 R68, RZ, RZ, R97 ;  /* 0x000000ffff447224 */ /* 0x000fe400078e0061 */
[----:B------:R-:W-:Y:S02]  /*41d0*/  IMAD.MOV.U32 R69, RZ, RZ, R99 ;  /* 0x000000ffff457224 */ /* 0x000fe400078e0063 */
[----:B------:R-:W-:Y:S02]  /*41e0*/  IMAD.MOV.U32 R70, RZ, RZ, R105 ;  /* 0x000000ffff467224 */ /* 0x000fe400078e0069 */
[----:B------:R-:W-:Y:S01]  /*41f0*/  IMAD.MOV.U32 R71, RZ, RZ, R107 ;  /* 0x000000ffff477224 */ /* 0x000fe200078e006b */
[----:B------:R-:W-:Y:S01]  /*4200*/  HMMA.16816.F32 R108, R108, R72, RZ ;  /* 0x000000486c6c723c */ /* 0x000fe200000018ff */
[----:B------:R-:W-:-:S02]  /*4210*/  IMAD.MOV.U32 R80, RZ, RZ, R89 ;  /* 0x000000ffff507224 */ /* 0x000fc400078e0059 */
[----:B------:R-:W-:Y:S02]  /*4220*/  IMAD.MOV.U32 R81, RZ, RZ, R91 ;  /* 0x000000ffff517224 */ /* 0x000fe400078e005b */
[----:B------:R-:W-:Y:S02]  /*4230*/  IMAD.MOV.U32 R82, RZ, RZ, R101 ;  /* 0x000000ffff527224 */ /* 0x000fe400078e0065 */
[----:B------:R-:W-:Y:S01]  /*4240*/  IMAD.MOV.U32 R83, RZ, RZ, R103 ;  /* 0x000000ffff537224 */ /* 0x000fe200078e0067 */
[----:B------:R-:W-:Y:S01]  /*4250*/  HMMA.16816.F32 R112, R112, R72, RZ ;  /* 0x000000487070723c */ /* 0x000fe200000018ff */
[----:B------:R-:W0:Y:S07]  /*4260*/  LDSM.16.MT88.4 R72, [R125+UR7+0x4c00] ;  /* 0x004c00077d48783b */ /* 0x000e2e0008004200 */
[-C--:B------:R-:W-:Y:S01]  /*4270*/  HMMA.16816.F32 R116, R68, R92.reuse, R116 ;  /* 0x0000005c4474723c */ /* 0x080fe20000001874 */
[----:B------:R-:W1:Y:S07]  /*4280*/  LDSM.16.MT88.4 R68, [R125+UR7+0x4800] ;  /* 0x004800077d44783b */ /* 0x000e6e0008004200 */
[----:B------:R-:W-:Y:S01]  /*4290*/  HMMA.16816.F32 R84, R80, R92, R84 ;  /* 0x0000005c5054723c */ /* 0x000fe20000001854 */
[----:B------:R-:W2:Y:S01]  /*42a0*/  LDSM.16.MT88.4 R80, [R124+UR7+0x4c00] ;  /* 0x004c00077c50783b */ /* 0x000ea20008004200 */
[----:B------:R-:W-:-:S02]  /*42b0*/  IMAD.MOV.U32 R96, RZ, RZ, R97 ;  /* 0x000000ffff607224 */ /* 0x000fc400078e0061 */
[----:B------:R-:W-:Y:S01]  /*42c0*/  IMAD.MOV.U32 R88, RZ, RZ, R89 ;  /* 0x000000ffff587224 */ /* 0x000fe200078e0059 */
[----:B------:R-:W-:Y:S01]  /*42d0*/  F2FP.F16.E4M3.UNPACK_B R64, R64.H1 ;  /* 0x00000040ff40723e */ /* 0x000fe200030006ff */
[----:B------:R-:W-:Y:S01]  /*42e0*/  IMAD.MOV.U32 R97, RZ, RZ, R99 ;  /* 0x000000ffff617224 */ /* 0x000fe200078e0063 */
[----:B------:R-:W-:Y:S01]  /*42f0*/  F2FP.F16.E4M3.UNPACK_B R65, R65.H1 ;  /* 0x00000041ff41723e */ /* 0x000fe200030006ff */
[----:B------:R-:W-:Y:S02]  /*4300*/  IMAD.MOV.U32 R89, RZ, RZ, R91 ;  /* 0x000000ffff597224 */ /* 0x000fe400078e005b */
[----:B------:R-:W-:Y:S02]  /*4310*/  IMAD.MOV.U32 R98, RZ, RZ, R105 ;  /* 0x000000ffff627224 */ /* 0x000fe400078e0069 */
[----:B------:R-:W-:Y:S02]  /*4320*/  IMAD.MOV.U32 R99, RZ, RZ, R107 ;  /* 0x000000ffff637224 */ /* 0x000fe400078e006b */
[----:B------:R-:W-:Y:S01]  /*4330*/  IMAD.MOV.U32 R90, RZ, RZ, R101 ;  /* 0x000000ffff5a7224 */ /* 0x000fe200078e0065 */
[----:B------:R-:W-:Y:S01]  /*4340*/  F2FP.F16.E4M3.UNPACK_B R92, R66 ;  /* 0x00000042ff5c723e */ /* 0x000fe200020006ff */
[----:B------:R-:W-:Y:S01]  /*4350*/  IMAD.MOV.U32 R91, RZ, RZ, R103 ;  /* 0x000000ffff5b7224 */ /* 0x000fe200078e0067 */
[----:B------:R-:W-:Y:S01]  /*4360*/  F2FP.F16.E4M3.UNPACK_B R93, R67 ;  /* 0x00000043ff5d723e */ /* 0x000fe200020006ff */
[----:B------:R-:W3:Y:S01]  /*4370*/  LDSM.16.MT88.4 R100, [R125+UR7+0x5000] ;  /* 0x005000077d64783b */ /* 0x000ee20008004200 */
[-C--:B------:R-:W-:Y:S03]  /*4380*/  HMMA.16816.F32 R96, R96, R64.reuse, R108 ;  /* 0x000000406060723c */ /* 0x080fe6000000186c */
[----:B------:R-:W4:Y:S05]  /*4390*/  LDSM.16.MT88.4 R104, [R125+UR7+0x5400] ;  /* 0x005400077d68783b */ /* 0x000f2a0008004200 */
[----:B------:R-:W-:Y:S01]  /*43a0*/  HMMA.16816.F32 R112, R88, R64, R112 ;  /* 0x000000405870723c */ /* 0x000fe20000001870 */
[----:B------:R-:W-:Y:S01]  /*43b0*/  F2FP.F16.E4M3.UNPACK_B R64, R94 ;  /* 0x0000005eff40723e */ /* 0x000fe200020006ff */
[----:B0-----:R-:W-:Y:S01]  /*43c0*/  IMAD.MOV.U32 R90, RZ, RZ, R72 ;  /* 0x000000ffff5a7224 */ /* 0x001fe200078e0048 */
[----:B------:R-:W-:Y:S01]  /*43d0*/  F2FP.F16.E4M3.UNPACK_B R65, R95 ;  /* 0x0000005fff41723e */ /* 0x000fe200020006ff */
[----:B------:R-:W-:-:S02]  /*43e0*/  IMAD.MOV.U32 R91, RZ, RZ, R74 ;  /* 0x000000ffff5b7224 */ /* 0x000fc400078e004a */
[----:B-1----:R-:W-:Y:S02]  /*43f0*/  IMAD.MOV.U32 R88, RZ, RZ, R68 ;  /* 0x000000ffff587224 */ /* 0x002fe400078e0044 */
[----:B------:R-:W-:-:S07]  /*4400*/  IMAD.MOV.U32 R89, RZ, RZ, R70 ;  /* 0x000000ffff597224 */ /* 0x000fce00078e0046 */
[----:B------:R-:W-:Y:S01]  /*4410*/  HMMA.16816.F32 R108, R88, R64, R116 ;  /* 0x00000040586c723c */ /* 0x000fe20000001874 */
[----:B------:R-:W-:Y:S01]  /*4420*/  IMAD.MOV.U32 R88, RZ, RZ, R76 ;  /* 0x000000ffff587224 */ /* 0x000fe200078e004c */
[----:B------:R-:W-:Y:S01]  /*4430*/  LDSM.16.MT88.4 R116, [R124+UR7+0x5000] ;  /* 0x005000077c74783b */ /* 0x000fe20008004200 */
[----:B------:R-:W-:Y:S02]  /*4440*/  IMAD.MOV.U32 R89, RZ, RZ, R78 ;  /* 0x000000ffff597224 */ /* 0x000fe400078e004e */
[----:B--2---:R-:W-:Y:S02]  /*4450*/  IMAD.MOV.U32 R90, RZ, RZ, R80 ;  /* 0x000000ffff5a7224 */ /* 0x004fe400078e0050 */
[----:B------:R-:W-:-:S07]  /*4460*/  IMAD.MOV.U32 R91, RZ, RZ, R82 ;  /* 0x000000ffff5b7224 */ /* 0x000fce00078e0052 */
[----:B------:R-:W-:Y:S01]  /*4470*/  HMMA.16816.F32 R84, R88, R64, R84 ;  /* 0x000000405854723c */ /* 0x000fe20000001854 */
[----:B------:R-:W-:Y:S02]  /*4480*/  IMAD.MOV.U32 R88, RZ, RZ, R68 ;  /* 0x000000ffff587224 */ /* 0x000fe400078e0044 */
[----:B------:R-:W-:Y:S02]  /*4490*/  IMAD.MOV.U32 R89, RZ, RZ, R70 ;  /* 0x000000ffff597224 */ /* 0x000fe400078e0046 */
[----:B------:R-:W-:Y:S02]  /*44a0*/  IMAD.MOV.U32 R90, RZ, RZ, R72 ;  /* 0x000000ffff5a7224 */ /* 0x000fe400078e0048 */
[----:B------:R-:W-:-:S07]  /*44b0*/  IMAD.MOV.U32 R91, RZ, RZ, R74 ;  /* 0x000000ffff5b7224 */ /* 0x000fce00078e004a */
[----:B------:R-:W-:Y:S01]  /*44c0*/  HMMA.16816.F32 R88, R88, R92, R96 ;  /* 0x0000005c5858723c */ /* 0x000fe20000001860 */
[----:B------:R-:W-:Y:S02]  /*44d0*/  IMAD.MOV.U32 R96, RZ, RZ, R76 ;  /* 0x000000ffff607224 */ /* 0x000fe400078e004c */
[----:B------:R-:W-:Y:S02]  /*44e0*/  IMAD.MOV.U32 R97, RZ, RZ, R78 ;  /* 0x000000ffff617224 */ /* 0x000fe400078e004e */
[----:B------:R-:W-:Y:S02]  /*44f0*/  IMAD.MOV.U32 R98, RZ, RZ, R80 ;  /* 0x000000ffff627224 */ /* 0x000fe400078e0050 */
[----:B------:R-:W-:Y:S01]  /*4500*/  IMAD.MOV.U32 R99, RZ, RZ, R82 ;  /* 0x000000ffff637224 */ /* 0x000fe200078e0052 */
[----:B------:R-:W-:Y:S02]  /*4510*/  F2FP.F16.E4M3.UNPACK_B R64, R94.H1 ;  /* 0x0000005eff40723e */ /* 0x000fe400030006ff */
[----:B------:R-:W-:-:S04]  /*4520*/  F2FP.F16.E4M3.UNPACK_B R65, R95.H1 ;  /* 0x0000005fff41723e */ /* 0x000fc800030006ff */
[----:B------:R-:W-:Y:S01]  /*4530*/  HMMA.16816.F32 R92, R96, R92, R112 ;  /* 0x0000005c605c723c */ /* 0x000fe20000001870 */
[----:B------:R-:W-:Y:S01]  /*4540*/  IMAD.MOV.U32 R112, RZ, RZ, R69 ;  /* 0x000000ffff707224 */ /* 0x000fe200078e0045 */
[----:B------:R-:W0:Y:S01]  /*4550*/  LDSM.16.M88.4 R96, [R127+UR7] ;  /* 0x000000077f60783b */ /* 0x000e220008000200 */
        /* <DEDUP_REMOVED lines=11> */
[----:B------:R-:W1:Y:S01]  /*4610*/  LDSM.16.M88.4 R64, [R127+UR7+0x2000] ;  /* 0x002000077f40783b */ /* 0x000e620008000200 */
[----:B------:R-:W-:Y:S02]  /*4620*/  IMAD.MOV.U32 R68, RZ, RZ, R69 ;  /* 0x000000ffff447224 */ /* 0x000fe400078e0045 */
[----:B------:R-:W-:Y:S01]  /*4630*/  IMAD.MOV.U32 R69, RZ, RZ, R71 ;  /* 0x000000ffff457224 */ /* 0x000fe200078e0047 */
[----:B------:R-:W2:Y:S01]  /*4640*/  LDL R112, [R1+0x18] ;  /* 0x0000180001707983 */ /* 0x000ea20000100800 */
[----:B------:R-:W-:Y:S02]  /*4650*/  IMAD.MOV.U32 R70, RZ, RZ, R73 ;  /* 0x000000ffff467224 */ /* 0x000fe400078e0049 */
[----:B------:R-:W-:Y:S01]  /*4660*/  IMAD.MOV.U32 R71, RZ, RZ, R75 ;  /* 0x000000ffff477224 */ /* 0x000fe200078e004b */
[----:B------:R-:W-:Y:S01]  /*4670*/  USHF.R.S32.HI UR9, URZ, 0x1f, UR5 ;  /* 0x0000001fff097899 */ /* 0x000fe20008011405 */
[----:B------:R-:W-:Y:S01]  /*4680*/  IMAD.MOV.U32 R72, RZ, RZ, R77 ;  /* 0x000000ffff487224 */ /* 0x000fe200078e004d */
[----:B------:R-:W5:Y:S01]  /*4690*/  LDL R113, [R1+0x4c] ;  /* 0x00004c0001717983 */ /* 0x000f620000100800 */
[----:B------:R-:W-:-:S02]  /*46a0*/  IMAD.MOV.U32 R73, RZ, RZ, R79 ;  /* 0x000000ffff497224 */ /* 0x000fc400078e004f */
[----:B------:R-:W-:Y:S01]  /*46b0*/  IMAD.MOV.U32 R74, RZ, RZ, R81 ;  /* 0x000000ffff4a7224 */ /* 0x000fe200078e0051 */
[----:B------:R-:W2:Y:S01]  /*46c0*/  LDL R114, [R1+0x54] ;  /* 0x0000540001727983 */ /* 0x000ea20000100800 */
[----:B------:R-:W-:Y:S01]  /*46d0*/  IMAD.MOV.U32 R75, RZ, RZ, R83 ;  /* 0x000000ffff4b7224 */ /* 0x000fe200078e0053 */
[-C--:B------:R-:W-:Y:S01]  /*46e0*/  HMMA.16816.F32 R68, R68, R158.reuse, R88 ;  /* 0x0000009e4444723c */ /* 0x080fe20000001858 */
[----:B---3--:R-:W-:Y:S01]  /*46f0*/  IMAD.MOV.U32 R76, RZ, RZ, R100 ;  /* 0x000000ffff4c7224 */ /* 0x008fe200078e0064 */
[----:B------:R-:W-:Y:S01]  /*4700*/  LDSM.16.MT88.4 R88, [R124+UR7+0x5800] ;  /* 0x005800077c58783b */ /* 0x000fe20008004200 */
[----:B------:R-:W-:Y:S02]  /*4710*/  IMAD.MOV.U32 R77, RZ, RZ, R102 ;  /* 0x000000ffff4d7224 */ /* 0x000fe400078e0066 */
[----:B----4-:R-:W-:Y:S01]  /*4720*/  IMAD.MOV.U32 R78, RZ, RZ, R104 ;  /* 0x000000ffff4e7224 */ /* 0x010fe200078e0068 */
[----:B------:R-:W3:Y:S01]  /*4730*/  LDL R115, [R1+0x60] ;  /* 0x0000600001737983 */ /* 0x000ee20000100800 */
[----:B------:R-:W-:Y:S01]  /*4740*/  IMAD.MOV.U32 R79, RZ, RZ, R106 ;  /* 0x000000ffff4f7224 */ /* 0x000fe200078e006a */
[----:B------:R-:W-:Y:S01]  /*4750*/  HMMA.16816.F32 R72, R72, R158, R92 ;  /* 0x0000009e4848723c */ /* 0x000fe2000000185c */
[----:B0-----:R-:W-:Y:S01]  /*4760*/  F2FP.F16.E4M3.UNPACK_B R92, R96 ;  /* 0x00000060ff5c723e */ /* 0x001fe200020006ff */
[----:B------:R-:W-:Y:S01]  /*4770*/  IMAD.MOV.U32 R80, RZ, RZ, R116 ;  /* 0x000000ffff507224 */ /* 0x000fe200078e0074 */
[----:B------:R-:W-:Y:S01]  /*4780*/  F2FP.F16.E4M3.UNPACK_B R93, R97 ;  /* 0x00000061ff5d723e */ /* 0x000fe200020006ff */
[----:B------:R-:W-:Y:S01]  /*4790*/  IMAD.MOV.U32 R81, RZ, RZ, R118 ;  /* 0x000000ffff517224 */ /* 0x000fe200078e0076 */
[----:B------:R-:W4:Y:S01]  /*47a0*/  LDL R158, [R1+0x90] ;  /* 0x00009000019e7983 */ /* 0x000f220000100800 */
[----:B------:R-:W-:-:S02]  /*47b0*/  IMAD.MOV.U32 R82, RZ, RZ, R120 ;  /* 0x000000ffff527224 */ /* 0x000fc400078e0078 */
[----:B------:R-:W-:Y:S01]  /*47c0*/  IMAD.MOV.U32 R83, RZ, RZ, R122 ;  /* 0x000000ffff537224 */ /* 0x000fe200078e007a */
[----:B------:R-:W2:Y:S01]  /*47d0*/  LDL R159, [R1+0xbc] ;  /* 0x0000bc00019f7983 */ /* 0x000ea20000100800 */
[-C--:B------:R-:W-:Y:S08]  /*47e0*/  HMMA.16816.F32 R76, R76, R92.reuse, R108 ;  /* 0x0000005c4c4c723c */ /* 0x080ff0000000186c */
[----:B------:R-:W-:Y:S01]  /*47f0*/  HMMA.16816.F32 R92, R80, R92, R84 ;  /* 0x0000005c505c723c */ /* 0x000fe20000001854 */
[----:B-1----:R-:W-:Y:S01]  /*4800*/  F2FP.F16.E4M3.UNPACK_B R84, R64 ;  /* 0x00000040ff54723e */ /* 0x002fe200020006ff */
[----:B------:R-:W-:Y:S01]  /*4810*/  IMAD.MOV.U32 R80, RZ, RZ, R100 ;  /* 0x000000ffff507224 */ /* 0x000fe200078e0064 */
[----:B------:R-:W-:Y:S01]  /*4820*/  F2FP.F16.E4M3.UNPACK_B R85, R65 ;  /* 0x00000041ff55723e */ /* 0x000fe200020006ff */
[----:B------:R-:W-:-:S02]  /*4830*/  IMAD.MOV.U32 R81, RZ, RZ, R102 ;  /* 0x000000ffff517224 */ /* 0x000fc400078e0066 */
[----:B------:R-:W-:Y:S02]  /*4840*/  IMAD.MOV.U32 R82, RZ, RZ, R104 ;  /* 0x000000ffff527224 */ /* 0x000fe400078e0068 */
[----:B------:R-:W-:-:S07]  /*4850*/  IMAD.MOV.U32 R83, RZ, RZ, R106 ;  /* 0x000000ffff537224 */ /* 0x000fce00078e006a */
[----:B------:R-:W-:Y:S01]  /*4860*/  HMMA.16816.F32 R68, R80, R84, R68 ;  /* 0x000000545044723c */ /* 0x000fe20000001844 */
[----:B------:R-:W-:Y:S02]  /*4870*/  IMAD.MOV.U32 R80, RZ, RZ, R116 ;  /* 0x000000ffff507224 */ /* 0x000fe400078e0074 */
[----:B------:R-:W-:Y:S01]  /*4880*/  IMAD.MOV.U32 R81, RZ, RZ, R118 ;  /* 0x000000ffff517224 */ /* 0x000fe200078e0076 */
[----:B------:R-:W-:Y:S01]  /*4890*/  F2FP.F16.E4M3.UNPACK_B R96, R96.H1 ;  /* 0x00000060ff60723e */ /* 0x000fe200030006ff */
[----:B------:R-:W-:Y:S01]  /*48a0*/  IMAD.MOV.U32 R82, RZ, RZ, R120 ;  /* 0x000000ffff527224 */ /* 0x000fe200078e0078 */
[----:B------:R-:W-:Y:S01]  /*48b0*/  F2FP.F16.E4M3.UNPACK_B R97, R97.H1 ;  /* 0x00000061ff61723e */ /* 0x000fe200030006ff */
[----:B------:R-:W-:Y:S02]  /*48c0*/  IMAD.MOV.U32 R83, RZ, RZ, R122 ;  /* 0x000000ffff537224 */ /* 0x000fe400078e007a */
[----:B------:R-:W-:Y:S02]  /*48d0*/  IMAD.MOV.U32 R108, RZ, RZ, R117 ;  /* 0x000000ffff6c7224 */ /* 0x000fe400078e0075 */
[----:B------:R-:W-:-:S02]  /*48e0*/  IMAD.MOV.U32 R109, RZ, RZ, R119 ;  /* 0x000000ffff6d7224 */ /* 0x000fc400078e0077 */
[----:B------:R-:W-:Y:S01]  /*48f0*/  IMAD.MOV.U32 R110, RZ, RZ, R121 ;  /* 0x000000ffff6e7224 */ /* 0x000fe200078e0079 */
[----:B------:R-:W-:Y:S01]  /*4900*/  HMMA.16816.F32 R72, R80, R84, R72 ;  /* 0x000000545048723c */ /* 0x000fe20000001848 */
[----:B------:R-:W-:Y:S01]  /*4910*/  IMAD.MOV.U32 R80, RZ, RZ, R101 ;  /* 0x000000ffff507224 */ /* 0x000fe200078e0065 */
[----:B------:R-:W0:Y:S01]  /*4920*/  LDSM.16.MT88.4 R84, [R125+UR7+0x5c00] ;  /* 0x005c00077d54783b */ /* 0x000e220008004200 */
[----:B------:R-:W-:Y:S02]  /*4930*/  IMAD.MOV.U32 R81, RZ, RZ, R103 ;  /* 0x000000ffff517224 */ /* 0x000fe400078e0067 */
[----:B------:R-:W-:Y:S02]  /*4940*/  IMAD.MOV.U32 R82, RZ, RZ, R105 ;  /* 0x000000ffff527224 */ /* 0x000fe400078e0069 */
[----:B------:R-:W-:Y:S02]  /*4950*/  IMAD.MOV.U32 R111, RZ, RZ, R123 ;  /* 0x000000ffff6f7224 */ /* 0x000fe400078e007b */
[----:B------:R-:W-:Y:S01]  /*4960*/  IMAD.MOV.U32 R100, RZ, RZ, R101 ;  /* 0x000000ffff647224 */ /* 0x000fe200078e0065 */
[----:B------:R-:W-:Y:S01]  /*4970*/  F2FP.F16.E4M3.UNPACK_B R64, R64.H1 ;  /* 0x00000040ff40723e */ /* 0x000fe200030006ff */
[----:B------:R-:W-:Y:S01]  /*4980*/  IMAD.MOV.U32 R83, RZ, RZ, R107 ;  /* 0x000000ffff537224 */ /* 0x000fe200078e006b */
[----:B------:R-:W-:Y:S01]  /*4990*/  F2FP.F16.E4M3.UNPACK_B R65, R65.H1 ;  /* 0x00000041ff41723e */ /* 0x000fe200030006ff */
[----:B------:R-:W-:Y:S01]  /*49a0*/  IMAD.MOV.U32 R102, RZ, RZ, R105 ;  /* 0x000000ffff667224 */ /* 0x000fe200078e0069 */
[----:B------:R-:W2:Y:S04]  /*49b0*/  LDL R116, [R1+0x40] ;  /* 0x0000400001747983 */ /* 0x000ea80000100800 */
[-C--:B------:R-:W-:Y:S01]  /*49c0*/  HMMA.16816.F32 R76, R80, R96.reuse, R76 ;  /* 0x00000060504c723c */ /* 0x080fe2000000184c */
[----:B------:R-:W1:Y:S04]  /*49d0*/  LDSM.16.MT88.4 R80, [R125+UR7+0x5800] ;  /* 0x005800077d50783b */ /* 0x000e680008004200 */
[----:B------:R-:W2:Y:S03]  /*49e0*/  LDL R118, [R1+0x74] ;  /* 0x0000740001767983 */ /* 0x000ea60000100800 */
[----:B------:R-:W-:Y:S01]  /*49f0*/  HMMA.16816.F32 R92, R108, R96, R92 ;  /* 0x000000606c5c723c */ /* 0x000fe2000000185c */
[----:B------:R0:W1:Y:S01]  /*4a00*/  LDSM.16.MT88.4 R108, [R124+UR7+0x5c00] ;  /* 0x005c00077c6c783b */ /* 0x0000620008004200 */
[----:B------:R-:W-:-:S02]  /*4a10*/  IMAD.MOV.U32 R101, RZ, RZ, R103 ;  /* 0x000000ffff657224 */ /* 0x000fc400078e0067 */
[----:B------:R-:W-:Y:S01]  /*4a20*/  IMAD.MOV.U32 R103, RZ, RZ, R107 ;  /* 0x000000ffff677224 */ /* 0x000fe200078e006b */
[----:B------:R-:W-:Y:S01]  /*4a30*/  F2FP.F16.E4M3.UNPACK_B R96, R66 ;  /* 0x00000042ff60723e */ /* 0x000fe200020006ff */
[----:B------:R-:W2:Y:S01]  /*4a40*/  LDL R107, [R1+0x1c] ;  /* 0x00001c00016b7983 */ /* 0x000ea20000100800 */
[----:B------:R-:W-:-:S03]  /*4a50*/  F2FP.F16.E4M3.UNPACK_B R97, R67 ;  /* 0x00000043ff61723e */ /* 0x000fc600020006ff */
[----:B------:R-:W2:Y:S01]  /*4a60*/  LDL R120, [R1+0x84] ;  /* 0x0000840001787983 */ /* 0x000ea20000100800 */
[-C--:B------:R-:W-:Y:S01]  /*4a70*/  HMMA.16816.F32 R68, R100, R64.reuse, R68 ;  /* 0x000000406444723c */ /* 0x080fe20000001844 */
[----:B------:R-:W-:Y:S02]  /*4a80*/  IMAD.MOV.U32 R100, RZ, RZ, R117 ;  /* 0x000000ffff647224 */ /* 0x000fe400078e0075 */
[----:B------:R-:W-:Y:S01]  /*4a90*/  IMAD.MOV.U32 R101, RZ, RZ, R119 ;  /* 0x000000ffff657224 */ /* 0x000fe200078e0077 */
[----:B------:R-:W2:Y:S01]  /*4aa0*/  LDL R117, [R1+0x78] ;  /* 0x0000780001757983 */ /* 0x000ea20000100800 */
[----:B------:R-:W-:Y:S02]  /*4ab0*/  IMAD.MOV.U32 R102, RZ, RZ, R121 ;  /* 0x000000ffff667224 */ /* 0x000fe400078e0079 */
[----:B------:R-:W-:Y:S01]  /*4ac0*/  IMAD.MOV.U32 R103, RZ, RZ, R123 ;  /* 0x000000ffff677224 */ /* 0x000fe200078e007b */
[----:B------:R-:W2:Y:S04]  /*4ad0*/  LDL R119, [R1+0x88] ;  /* 0x0000880001777983 */ /* 0x000ea80000100800 */
[----:B------:R-:W2:Y:S02]  /*4ae0*/  LDL R121, [R1+0x98] ;  /* 0x0000980001797983 */ /* 0x000ea40000100800 */
[----:B------:R-:W-:Y:S01]  /*4af0*/  HMMA.16816.F32 R72, R100, R64, R72 ;  /* 0x000000406448723c */ /* 0x000fe20000001848 */
[----:B------:R-:W-:Y:S01]  /*4b00*/  F2FP.F16.E4M3.UNPACK_B R64, R98 ;  /* 0x00000062ff40723e */ /* 0x000fe200020006ff */
[----:B0-----:R-:W-:Y:S01]  /*4b10*/  IMAD.MOV.U32 R102, RZ, RZ, R84 ;  /* 0x000000ffff667224 */ /* 0x001fe200078e0054 */
[----:B------:R-:W-:Y:S01]  /*4b20*/  F2FP.F16.E4M3.UNPACK_B R65, R99 ;  /* 0x00000063ff41723e */ /* 0x000fe200020006ff */
[----:B------:R-:W-:Y:S01]  /*4b30*/  IMAD.MOV.U32 R103, RZ, RZ, R86 ;  /* 0x000000ffff677224 */ /* 0x000fe200078e0056 */
[----:B------:R-:W2:Y:S01]  /*4b40*/  LDL R122, [R1+0x94] ;  /* 0x00009400017a7983 */ /* 0x000ea20000100800 */
[----:B-1----:R-:W-:-:S03]  /*4b50*/  IMAD.MOV.U32 R100, RZ, RZ, R80 ;  /* 0x000000ffff647224 */ /* 0x002fc600078e0050 */
[----:B------:R-:W2:Y:S01]  /*4b60*/  LDL R125, [R1+0xb0] ;  /* 0x0000b000017d7983 */ /* 0x000ea20000100800 */
[----:B------:R-:W-:Y:S02]  /*4b70*/  IMAD.MOV.U32 R101, RZ, RZ, R82 ;  /* 0x000000ffff657224 */ /* 0x000fe400078e0052 */
[----:B------:R-:W-:Y:S01]  /*4b80*/  IMAD.SHL.U32 R106, R47, 0x20, RZ ;  /* 0x000000202f6a7824 */ /* 0x000fe200078e00ff */
[----:B------:R-:W2:Y:S04]  /*4b90*/  LDL R124, [R1+0x9c] ;  /* 0x00009c00017c7983 */ /* 0x000ea80000100800 */
[----:B------:R-:W-:Y:S01]  /*4ba0*/  HMMA.16816.F32 R76, R100, R64, R76 ;  /* 0x00000040644c723c */ /* 0x000fe2000000184c */
[----:B------:R-:W-:Y:S01]  /*4bb0*/  IMAD.MOV.U32 R100, RZ, RZ, R88 ;  /* 0x000000ffff647224 */ /* 0x000fe200078e0058 */
[----:B------:R-:W2:Y:S01]  /*4bc0*/  LDL R123, [R1+0xa4] ;  /* 0x0000a400017b7983 */ /* 0x000ea20000100800 */
[----:B------:R-:W-:-:S02]  /*4bd0*/  IMAD.MOV.U32 R101, RZ, RZ, R90 ;  /* 0x000000ffff657224 */ /* 0x000fc400078e005a */
[----:B------:R-:W-:Y:S02]  /*4be0*/  IMAD.MOV.U32 R102, RZ, RZ, R108 ;  /* 0x000000ffff667224 */ /* 0x000fe400078e006c */
[----:B------:R-:W-:-:S07]  /*4bf0*/  IMAD.MOV.U32 R103, RZ, RZ, R110 ;  /* 0x000000ffff677224 */ /* 0x000fce00078e006e */
[----:B------:R-:W-:Y:S01]  /*4c00*/  HMMA.16816.F32 R92, R100, R64, R92 ;  /* 0x00000040645c723c */ /* 0x000fe2000000185c */
[----:B------:R-:W-:Y:S02]  /*4c10*/  IMAD.MOV.U32 R100, RZ, RZ, R80 ;  /* 0x000000ffff647224 */ /* 0x000fe400078e0050 */
[----:B------:R-:W-:Y:S02]  /*4c20*/  IMAD.MOV.U32 R101, RZ, RZ, R82 ;  /* 0x000000ffff657224 */ /* 0x000fe400078e0052 */
[----:B------:R-:W-:Y:S02]  /*4c30*/  IMAD.MOV.U32 R102, RZ, RZ, R84 ;  /* 0x000000ffff667224 */ /* 0x000fe400078e0054 */
[----:B------:R-:W-:-:S07]  /*4c40*/  IMAD.MOV.U32 R103, RZ, RZ, R86 ;  /* 0x000000ffff677224 */ /* 0x000fce00078e0056 */
[-C--:B------:R-:W-:Y:S01]  /*4c50*/  HMMA.16816.F32 R68, R100, R96.reuse, R68 ;  /* 0x000000606444723c */ /* 0x080fe20000001844 */
        /* <DEDUP_REMOVED lines=8> */
[----:B------:R-:W2:Y:S02]  /*4ce0*/  LDL R108, [R1+0x30] ;  /* 0x00003000016c7983 */ /* 0x000ea40000100800 */
[----:B------:R-:W-:Y:S01]  /*4cf0*/  HMMA.16816.F32 R72, R100, R96, R72 ;  /* 0x000000606448723c */ /* 0x000fe20000001848 */
[----:B------:R-:W-:Y:S01]  /*4d00*/  IMAD.MOV.U32 R96, RZ, RZ, R81 ;  /* 0x000000ffff607224 */ /* 0x000fe200078e0051 */
[----:B------:R-:W-:Y:S01]  /*4d10*/  F2FP.F16.E4M3.UNPACK_B R100, R66.H1 ;  /* 0x00000042ff64723e */ /* 0x000fe200030006ff */
[----:B------:R-:W-:Y:S01]  /*4d20*/  IMAD.MOV.U32 R97, RZ, RZ, R83 ;  /* 0x000000ffff617224 */ /* 0x000fe200078e0053 */
[----:B------:R-:W-:Y:S01]  /*4d30*/  F2FP.F16.E4M3.UNPACK_B R101, R67.H1 ;  /* 0x00000043ff65723e */ /* 0x000fe200030006ff */
[----:B------:R-:W2:Y:S04]  /*4d40*/  LDL R103, [R1+0x4] ;  /* 0x0000040001677983 */ /* 0x000ea80000100800 */
[----:B------:R-:W2:Y:S01]  /*4d50*/  LDL R102, [R1+0x20] ;  /* 0x0000200001667983 */ /* 0x000ea20000100800 */
[----:B------:R-:W-:Y:S01]  /*4d60*/  HMMA.16816.F32 R76, R96, R64, R76 ;  /* 0x00000040604c723c */ /* 0x000fe2000000184c */
[----:B------:R-:W-:-:S02]  /*4d70*/  IMAD.MOV.U32 R96, RZ, RZ, R89 ;  /* 0x000000ffff607224 */ /* 0x000fc400078e0059 */
[----:B------:R-:W-:Y:S01]  /*4d80*/  IMAD.MOV.U32 R97, RZ, RZ, R91 ;  /* 0x000000ffff617224 */ /* 0x000fe200078e005b */
[----:B------:R-:W2:Y:S01]  /*4d90*/  LDL R110, [R1+0x34] ;  /* 0x00003400016e7983 */ /* 0x000ea20000100800 */
[----:B------:R-:W-:Y:S02]  /*4da0*/  IMAD.MOV.U32 R98, RZ, RZ, R109 ;  /* 0x000000ffff627224 */ /* 0x000fe400078e006d */
[----:B------:R-:W-:Y:S02]  /*4db0*/  IMAD.MOV.U32 R99, RZ, RZ, R111 ;  /* 0x000000ffff637224 */ /* 0x000fe400078e006f */
[----:B------:R-:W-:Y:S02]  /*4dc0*/  IMAD.MOV.U32 R66, RZ, RZ, R85 ;  /* 0x000000ffff427224 */ /* 0x000fe400078e0055 */
[----:B------:R-:W-:-:S03]  /*4dd0*/  IMAD.MOV.U32 R67, RZ, RZ, R87 ;  /* 0x000000ffff437224 */ /* 0x000fc600078e0057 */
[----:B------:R-:W-:Y:S01]  /*4de0*/  HMMA.16816.F32 R92, R96, R64, R92 ;  /* 0x00000040605c723c */ /* 0x000fe2000000185c */
[----:B------:R-:W-:Y:S01]  /*4df0*/  IMAD.MOV.U32 R64, RZ, RZ, R81 ;  /* 0x000000ffff407224 */ /* 0x000fe200078e0051 */
[----:B------:R-:W2:Y:S01]  /*4e00*/  LDL R98, [R1+0x8] ;  /* 0x0000080001627983 */ /* 0x000ea20000100800 */
[----:B------:R-:W-:Y:S02]  /*4e10*/  IMAD.MOV.U32 R65, RZ, RZ, R83 ;  /* 0x000000ffff417224 */ /* 0x000fe400078e0053 */
[----:B------:R-:W-:Y:S01]  /*4e20*/  FMUL R80, R79, UR10 ;  /* 0x0000000a4f507c20 */ /* 0x000fe20008400000 */
[----:B------:R-:W2:Y:S04]  /*4e30*/  LDL R99, [R1+0x38] ;  /* 0x0000380001637983 */ /* 0x000ea80000100800 */
[----:B------:R-:W-:Y:S01]  /*4e40*/  HMMA.16816.F32 R64, R64, R100, R68 ;  /* 0x000000644040723c */ /* 0x000fe20000001844 */
[----:B------:R-:W-:-:S02]  /*4e50*/  IMAD.MOV.U32 R68, RZ, RZ, R89 ;  /* 0x000000ffff447224 */ /* 0x000fc400078e0059 */
[----:B------:R-:W-:Y:S02]  /*4e60*/  IMAD.MOV.U32 R69, RZ, RZ, R91 ;  /* 0x000000ffff457224 */ /* 0x000fe400078e005b */
[----:B------:R-:W-:Y:S02]  /*4e70*/  IMAD.MOV.U32 R70, RZ, RZ, R109 ;  /* 0x000000ffff467224 */ /* 0x000fe400078e006d */
[----:B------:R-:W-:Y:S01]  /*4e80*/  IMAD.MOV.U32 R71, RZ, RZ, R111 ;  /* 0x000000ffff477224 */ /* 0x000fe200078e006f */
[----:B------:R-:W2:Y:S01]  /*4e90*/  LDL R109, [R1+0x28] ;  /* 0x00002800016d7983 */ /* 0x000ea20000100800 */
[----:B------:R-:W-:Y:S01]  /*4ea0*/  FMUL R82, R92, UR10 ;  /* 0x0000000a5c527c20 */ /* 0x000fe20008400000 */
[----:B------:R-:W-:Y:S01]  /*4eb0*/  FMUL R83, R93, UR10 ;  /* 0x0000000a5d537c20 */ /* 0x000fe20008400000 */
[----:B------:R-:W-:Y:S01]  /*4ec0*/  FMUL R85, R94, UR10 ;  /* 0x0000000a5e557c20 */ /* 0x000fe20008400000 */
[----:B------:R-:W-:Y:S01]  /*4ed0*/  FMUL R86, R95, UR10 ;  /* 0x0000000a5f567c20 */ /* 0x000fe20008400000 */
[----:B------:R-:W2:Y:S01]  /*4ee0*/  LDL R111, [R1+0x10] ;  /* 0x00001000016f7983 */ /* 0x000ea20000100800 */
[----:B------:R-:W-:Y:S01]  /*4ef0*/  HMMA.16816.F32 R68, R68, R100, R72 ;  /* 0x000000644444723c */ /* 0x000fe20000001848 */
[----:B------:R-:W-:Y:S01]  /*4f00*/  FMUL R72, R76, UR10 ;  /* 0x0000000a4c487c20 */ /* 0x000fe20008400000 */
[----:B------:R-:W-:Y:S01]  /*4f10*/  FMUL R73, R77, UR10 ;  /* 0x0000000a4d497c20 */ /* 0x000fe20008400000 */
[----:B------:R-:W-:Y:S01]  /*4f20*/  FMUL R75, R78, UR10 ;  /* 0x0000000a4e4b7c20 */ /* 0x000fe20008400000 */
[----:B------:R-:W2:Y:S01]  /*4f30*/  LDL R101, [R1+0xc] ;  /* 0x00000c0001657983 */ /* 0x000ea20000100800 */
[----:B------:R-:W-:Y:S01]  /*4f40*/  FMUL R74, R64, UR10 ;  /* 0x0000000a404a7c20 */ /* 0x000fe20008400000 */
[----:B------:R-:W-:-:S02]  /*4f50*/  FMUL R81, R66, UR10 ;  /* 0x0000000a42517c20 */ /* 0x000fc40008400000 */
[----:B------:R-:W2:Y:S02]  /*4f60*/  LDL R100, [R1+0x24] ;  /* 0x0000240001647983 */ /* 0x000ea40000100800 */
[----:B------:R-:W-:Y:S01]  /*4f70*/  FMNMX3 R72, R72, R73, R74, !PT ;  /* 0x0000004948487276 */ /* 0x000fe2000780004a */
[----:B------:R-:W-:Y:S01]  /*4f80*/  FMUL R73, R65, UR10 ;  /* 0x0000000a41497c20 */ /* 0x000fe20008400000 */
[----:B------:R-:W-:Y:S01]  /*4f90*/  FMNMX3 R75, R75, R80, R81, !PT ;  /* 0x000000504b4b7276 */ /* 0x000fe20007800051 */
[----:B------:R-:W-:-:S06]  /*4fa0*/  FMUL R81, R67, UR10 ;  /* 0x0000000a43517c20 */ /* 0x000fcc0008400000 */
[----:B------:R-:W-:Y:S01]  /*4fb0*/  FMUL R84, R68, UR10 ;  /* 0x0000000a44547c20 */ /* 0x000fe20008400000 */
[----:B------:R-:W-:Y:S01]  /*4fc0*/  FMUL R87, R70, UR10 ;  /* 0x0000000a46577c20 */ /* 0x000fe20008400000 */
[----:B------:R-:W-:Y:S01]  /*4fd0*/  FMUL R80, R69, UR10 ;  /* 0x0000000a45507c20 */ /* 0x000fe20008400000 */
[----:B------:R-:W-:Y:S02]  /*4fe0*/  FMUL R74, R71, UR10 ;  /* 0x0000000a474a7c20 */ /* 0x000fe40008400000 */
[----:B------:R-:W-:Y:S02]  /*4ff0*/  FMNMX3 R82, R82, R83, R84, !PT ;  /* 0x0000005352527276 */ /* 0x000fe40007800054 */
[----:B------:R-:W-:Y:S02]  /*5000*/  FMNMX3 R85, R85, R86, R87, !PT ;  /* 0x0000005655557276 */ /* 0x000fe40007800057 */
[----:B------:R-:W-:Y:S02]  /*5010*/  FMNMX R72, R73, R72, !PT ;  /* 0x0000004849487209 */ /* 0x000fe40007800000 */
[----:B------:R-:W-:-:S02]  /*5020*/  FMNMX R75, R81, R75, !PT ;  /* 0x0000004b514b7209 */ /* 0x000fc40007800000 */
[----:B------:R-:W-:Y:S02]  /*5030*/  FMNMX R82, R80, R82, !PT ;  /* 0x0000005250527209 */ /* 0x000fe40007800000 */
[----:B------:R-:W-:Y:S01]  /*5040*/  FMNMX R74, R74, R85, !PT ;  /* 0x000000554a4a7209 */ /* 0x000fe20007800000 */
[----:B------:R-:W0:Y:S04]  /*5050*/  SHFL.BFLY PT, R84, R72, 0x2, 0x1f ;  /* 0x0c401f0048547f89 */ /* 0x000e2800000e0000 */
[----:B------:R-:W1:Y:S04]  /*5060*/  SHFL.BFLY PT, R80, R75, 0x2, 0x1f ;  /* 0x0c401f004b507f89 */ /* 0x000e6800000e0000 */
[----:B------:R-:W1:Y:S04]  /*5070*/  SHFL.BFLY PT, R73, R82, 0x2, 0x1f ;  /* 0x0c401f0052497f89 */ /* 0x000e6800000e0000 */
[----:B------:R-:W1:Y:S01]  /*5080*/  SHFL.BFLY PT, R81, R74, 0x2, 0x1f ;  /* 0x0c401f004a517f89 */ /* 0x000e6200000e0000 */
[----:B0-----:R-:W-:-:S02]  /*5090*/  FMNMX R84, R72, R84, !PT ;  /* 0x0000005448547209 */ /* 0x001fc40007800000 */
[----:B-1----:R-:W-:Y:S02]  /*50a0*/  FMNMX R80, R75, R80, !PT ;  /* 0x000000504b507209 */ /* 0x002fe40007800000 */
[----:B------:R-:W-:Y:S02]  /*50b0*/  FMNMX R73, R82, R73, !PT ;  /* 0x0000004952497209 */ /* 0x000fe40007800000 */
[----:B------:R-:W-:Y:S01]  /*50c0*/  FMNMX R72, R74, R81, !PT ;  /* 0x000000514a487209 */ /* 0x000fe20007800000 */
[----:B------:R-:W0:Y:S04]  /*50d0*/  SHFL.BFLY PT, R85, R84, 0x1, 0x1f ;  /* 0x0c201f0054557f89 */ /* 0x000e2800000e0000 */
[----:B------:R-:W1:Y:S04]  /*50e0*/  SHFL.BFLY PT, R81, R80, 0x1, 0x1f ;  /* 0x0c201f0050517f89 */ /* 0x000e6800000e0000 */
[----:B------:R-:W3:Y:S04]  /*50f0*/  SHFL.BFLY PT, R82, R73, 0x1, 0x1f ;  /* 0x0c201f0049527f89 */ /* 0x000ee800000e0000 */
[----:B------:R-:W4:Y:S01]  /*5100*/  SHFL.BFLY PT, R83, R72, 0x1, 0x1f ;  /* 0x0c201f0048537f89 */ /* 0x000f2200000e0000 */
[----:B------:R-:W-:-:S02]  /*5110*/  LOP3.LUT R87, R47, 0xff, RZ, 0xc0, !PT ;  /* 0x000000ff2f577812 */ /* 0x000fc400078ec0ff */
[----:B------:R-:W-:Y:S02]  /*5120*/  LOP3.LUT R75, R47, 0x1c, RZ, 0xc0, !PT ;  /* 0x0000001c2f4b7812 */ /* 0x000fe400078ec0ff */
[----:B------:R-:W-:Y:S02]  /*5130*/  SHF.R.U32.HI R86, RZ, 0x3, R87 ;  /* 0x00000003ff567819 */ /* 0x000fe40000011657 */
[----:B------:R-:W-:Y:S02]  /*5140*/  LEA R74, R75, UR7, 0x3 ;  /* 0x000000074b4a7c11 */ /* 0x000fe4000f8e18ff */
[----:B------:R-:W-:Y:S02]  /*5150*/  LOP3.LUT R86, R86, 0x1c, RZ, 0xc0, !PT ;  /* 0x0000001c56567812 */ /* 0x000fe400078ec0ff */
[----:B0-----:R-:W-:-:S03]  /*5160*/  FMNMX R85, R84, R85, !PT ;  /* 0x0000005554557209 */ /* 0x001fc60007800000 */
[----:B------:R-:W-:Y:S01]  /*5170*/  IMAD.IADD R86, R74, 0x1, R86 ;  /* 0x000000014a567824 */ /* 0x000fe200078e0256 */
[----:B------:R-:W-:Y:S01]  /*5180*/  BAR.SYNC.DEFER_BLOCKING 0x0 ;  /* 0x0000000000007b1d */ /* 0x000fe20000010000 */
[----:B-1----:R-:W-:Y:S02]  /*5190*/  FMNMX R81, R80, R81, !PT ;  /* 0x0000005150517209 */ /* 0x002fe40007800000 */
[----:B---3--:R-:W-:Y:S02]  /*51a0*/  FMNMX R82, R73, R82, !PT ;  /* 0x0000005249527209 */ /* 0x008fe40007800000 */
[----:B----4-:R-:W-:Y:S01]  /*51b0*/  FMNMX R83, R72, R83, !PT ;  /* 0x0000005348537209 */ /* 0x010fe20007800000 */
[----:B------:R0:W-:Y:S04]  /*51c0*/  @!P1 STS [R86], R85 ;  /* 0x0000005556009388 */ /* 0x0001e80000000800 */
[----:B------:R-:W-:Y:S04]  /*51d0*/  @!P1 STS [R86+0x100], R81 ;  /* 0x0001005156009388 */ /* 0x000fe80000000800 */
[----:B------:R-:W-:Y:S04]  /*51e0*/  @!P1 STS [R86+0x200], R82 ;  /* 0x0002005256009388 */ /* 0x000fe80000000800 */
[----:B------:R-:W-:Y:S01]  /*51f0*/  @!P1 STS [R86+0x300], R83 ;  /* 0x0003005356009388 */ /* 0x000fe20000000800 */
[----:B0-----:R-:W-:Y:S01]  /*5200*/  LEA R85, R87, UR7, 0x2 ;  /* 0x0000000757557c11 */ /* 0x001fe2000f8e10ff */
[----:B------:R-:W-:Y:S06]  /*5210*/  BAR.SYNC.DEFER_BLOCKING 0x0 ;  /* 0x0000000000007b1d */ /* 0x000fec0000010000 */
[----:B------:R-:W0:Y:S04]  /*5220*/  LDS R72, [R85] ;  /* 0x0000000055487984 */ /* 0x000e280000000800 */
[----:B0-----:R-:W0:Y:S02]  /*5230*/  SHFL.BFLY PT, R73, R72, 0x4, 0x1f ;  /* 0x0c801f0048497f89 */ /* 0x001e2400000e0000 */
[----:B0-----:R-:W-:-:S05]  /*5240*/  FMNMX R73, R72, R73, !PT ;  /* 0x0000004948497209 */ /* 0x001fca0007800000 */
[----:B------:R-:W0:Y:S02]  /*5250*/  SHFL.BFLY PT, R72, R73, 0x2, 0x1f ;  /* 0x0c401f0049487f89 */ /* 0x000e2400000e0000 */
[----:B0-----:R-:W-:-:S05]  /*5260*/  FMNMX R72, R73, R72, !PT ;  /* 0x0000004849487209 */ /* 0x001fca0007800000 */
[----:B------:R-:W0:Y:S02]  /*5270*/  SHFL.BFLY PT, R73, R72, 0x1, 0x1f ;  /* 0x0c201f0048497f89 */ /* 0x000e2400000e0000 */
[----:B0-----:R-:W-:-:S05]  /*5280*/  FMNMX R73, R72, R73, !PT ;  /* 0x0000004948497209 */ /* 0x001fca0007800000 */
[----:B------:R-:W-:Y:S01]  /*5290*/  @!P0 STS [R85], R73 ;  /* 0x0000004955008388 */ /* 0x000fe20000000800 */
[----:B------:R-:W-:Y:S06]  /*52a0*/  BAR.SYNC.DEFER_BLOCKING 0x0 ;  /* 0x0000000000007b1d */ /* 0x000fec0000010000 */
[----:B------:R-:W0:Y:S04]  /*52b0*/  LDS R72, [R74] ;  /* 0x000000004a487984 */ /* 0x000e280000000800 */
[----:B------:R-:W1:Y:S04]  /*52c0*/  LDS R80, [R74+0x100] ;  /* 0x000100004a507984 */ /* 0x000e680000000800 */
[----:B------:R-:W-:Y:S04]  /*52d0*/  LDS R81, [R74+0x200] ;  /* 0x000200004a517984 */ /* 0x000fe80000000800 */
[----:B------:R-:W3:Y:S01]  /*52e0*/  LDS R73, [R74+0x300] ;  /* 0x000300004a497984 */ /* 0x000ee20000000800 */
[----:B0-----:R-:W-:-:S05]  /*52f0*/  FMNMX R72, R72, R3, !PT ;  /* 0x0000000348487209 */ /* 0x001fca0007800000 */
[--C-:B------:R-:W-:Y:S01]  /*5300*/  FFMA R82, R64, UR10, -R72.reuse ;  /* 0x0000000a40527c23 */ /* 0x100fe20008000848 */
[----:B-1----:R-:W-:Y:S01]  /*5310*/  FMNMX R64, R80, R0, !PT ;  /* 0x0000000050407209 */ /* 0x002fe20007800000 */
[----:B------:R-:W-:Y:S02]  /*5320*/  FFMA R65, R65, UR10, -R72 ;  /* 0x0000000a41417c23 */ /* 0x000fe40008000848 */
[----:B------:R-:W-:Y:S02]  /*5330*/  FMUL R80, R82, 1.4426950216293334961 ;  /* 0x3fb8aa3b52507820 */ /* 0x000fe40000400000 */
[----:B------:R-:W-:Y:S01]  /*5340*/  FMUL R65, R65, 1.4426950216293334961 ;  /* 0x3fb8aa3b41417820 */ /* 0x000fe20000400000 */
[----:B------:R-:W-:-:S03]  /*5350*/  FFMA R82, R78, UR10, -R64 ;  /* 0x0000000a4e527c23 */ /* 0x000fc60008000840 */
[----:B------:R0:W-:Y:S01]  /*5360*/  MUFU.EX2 R78, R65 ;  /* 0x00000041004e7308 */ /* 0x0001e20000000800 */
[----:B------:R-:W-:Y:S01]  /*5370*/  FMUL R82, R82, 1.4426950216293334961 ;  /* 0x3fb8aa3b52527820 */ /* 0x000fe20000400000 */
[----:B0-----:R-:W-:-:S06]  /*5380*/  FFMA R65, R79, UR10, -R64 ;  /* 0x0000000a4f417c23 */ /* 0x001fcc0008000840 */
[----:B------:R0:W-:Y:S02]  /*5390*/  MUFU.EX2 R79, R82 ;  /* 0x00000052004f7308 */ /* 0x0001e40000000800 */
[----:B0-----:R-:W-:Y:S01]  /*53a0*/  FMUL R82, R65, 1.4426950216293334961 ;  /* 0x3fb8aa3b41527820 */ /* 0x001fe20000400000 */
[----:B------:R-:W-:-:S05]  /*53b0*/  FFMA R65, R66, UR10, -R64 ;  /* 0x0000000a42417c23 */ /* 0x000fca0008000840 */
[----:B------:R0:W-:Y:S01]  /*53c0*/  MUFU.EX2 R66, R82 ;  /* 0x0000005200427308 */ /* 0x0001e20000000800 */
[----:B---3--:R-:W-:Y:S01]  /*53d0*/  FMNMX R73, R73, R5, !PT ;  /* 0x0000000549497209 */ /* 0x008fe20007800000 */
[----:B0-----:R-:W-:Y:S01]  /*53e0*/  FFMA R82, R67, UR10, -R64 ;  /* 0x0000000a43527c23 */ /* 0x001fe20008000840 */
[----:B------:R-:W-:Y:S01]  /*53f0*/  FMUL R67, R65, 1.4426950216293334961 ;  /* 0x3fb8aa3b41437820 */ /* 0x000fe20000400000 */
[----:B------:R-:W-:-:S05]  /*5400*/  FMNMX R65, R81, R43, !PT ;  /* 0x0000002b51417209 */ /* 0x000fca0007800000 */
[--C-:B------:R-:W-:Y:S01]  /*5410*/  FFMA R83, R68, UR10, -R65.reuse ;  /* 0x0000000a44537c23 */ /* 0x100fe20008000841 */
[----:B------:R-:W-:Y:S01]  /*5420*/  FFMA R84, R69, UR10, -R65 ;  /* 0x0000000a45547c23 */ /* 0x000fe20008000841 */
[--C-:B------:R-:W-:Y:S02]  /*5430*/  FFMA R94, R94, UR10, -R73.reuse ;  /* 0x0000000a5e5e7c23 */ /* 0x100fe40008000849 */
[----:B------:R-:W-:Y:S01]  /*5440*/  FMUL R83, R83, 1.4426950216293334961 ;  /* 0x3fb8aa3b53537820 */ /* 0x000fe20000400000 */
[--C-:B------:R-:W-:Y:S01]  /*5450*/  FFMA R95, R95, UR10, -R73.reuse ;  /* 0x0000000a5f5f7c23 */ /* 0x100fe20008000849 */
[--C-:B------:R-:W-:Y:S02]  /*5460*/  FFMA R76, R76, UR10, -R72.reuse ;  /* 0x0000000a4c4c7c23 */ /* 0x100fe40008000848 */
[----:B------:R0:W-:Y:S01]  /*5470*/  MUFU.EX2 R69, R83 ;  /* 0x0000005300457308 */ /* 0x0001e20000000800 */
[----:B------:R-:W-:Y:S01]  /*5480*/  FFMA R77, R77, UR10, -R72 ;  /* 0x0000000a4d4d7c23 */ /* 0x000fe20008000848 */
[----:B------:R-:W-:Y:S01]  /*5490*/  FMUL R91, R95, 1.4426950216293334961 ;  /* 0x3fb8aa3b5f5b7820 */ /* 0x000fe20000400000 */
[--C-:B------:R-:W-:Y:S01]  /*54a0*/  FFMA R70, R70, UR10, -R73.reuse ;  /* 0x0000000a46467c23 */ /* 0x100fe20008000849 */
[----:B------:R-:W-:Y:S01]  /*54b0*/  FMUL R76, R76, 1.4426950216293334961 ;  /* 0x3fb8aa3b4c4c7820 */ /* 0x000fe20000400000 */
[----:B0-----:R-:W-:Y:S01]  /*54c0*/  FMUL R83, R84, 1.4426950216293334961 ;  /* 0x3fb8aa3b54537820 */ /* 0x001fe20000400000 */
[----:B------:R-:W-:Y:S01]  /*54d0*/  FMUL R84, R94, 1.4426950216293334961 ;  /* 0x3fb8aa3b5e547820 */ /* 0x000fe20000400000 */
[----:B------:R-:W-:Y:S01]  /*54e0*/  FMUL R77, R77, 1.4426950216293334961 ;  /* 0x3fb8aa3b4d4d7820 */ /* 0x000fe20000400000 */
[----:B------:R-:W-:Y:S01]  /*54f0*/  MUFU.EX2 R91, R91 ;  /* 0x0000005b005b7308 */ /* 0x000fe20000000800 */
[----:B------:R-:W-:Y:S01]  /*5500*/  FMUL R70, R70, 1.4426950216293334961 ;  /* 0x3fb8aa3b46467820 */ /* 0x000fe20000400000 */
[----:B------:R-:W-:-:S06]  /*5510*/  FFMA R71, R71, UR10, -R73 ;  /* 0x0000000a47477c23 */ /* 0x000fcc0008000849 */
[----:B------:R-:W0:Y:S01]  /*5520*/  MUFU.EX2 R84, R84 ;  /* 0x0000005400547308 */ /* 0x000e220000000800 */
[----:B------:R-:W-:-:S07]  /*5530*/  FMUL R71, R71, 1.4426950216293334961 ;  /* 0x3fb8aa3b47477820 */ /* 0x000fce0000400000 */
[----:B------:R-:W-:Y:S08]  /*5540*/  MUFU.EX2 R76, R76 ;  /* 0x0000004c004c7308 */ /* 0x000ff00000000800 */
[----:B------:R-:W1:Y:S08]  /*5550*/  MUFU.EX2 R77, R77 ;  /* 0x0000004d004d7308 */ /* 0x000e700000000800 */
[----:B------:R-:W3:Y:S08]  /*5560*/  MUFU.EX2 R104, R70 ;  /* 0x0000004600687308 */ /* 0x000ef00000000800 */
[----:B------:R-:W4:Y:S08]  /*5570*/  MUFU.EX2 R80, R80 ;  /* 0x0000005000507308 */ /* 0x000f300000000800 */
[----:B------:R-:W2:Y:S01]  /*5580*/  MUFU.EX2 R105, R71 ;  /* 0x0000004700697308 */ /* 0x000ea20000000800 */
[----:B------:R-:W-:Y:S01]  /*5590*/  FFMA R92, R92, UR10, -R65 ;  /* 0x0000000a5c5c7c23 */ /* 0x000fe20008000841 */
[----:B0-----:R-:W-:Y:S01]  /*55a0*/  FADD R87, R84, R91 ;  /* 0x0000005b54577221 */ /* 0x001fe20000000000 */
[----:B------:R-:W-:Y:S01]  /*55b0*/  FMUL R81, R82, 1.4426950216293334961 ;  /* 0x3fb8aa3b52517820 */ /* 0x000fe20000400000 */
[----:B------:R-:W-:Y:S01]  /*55c0*/  FFMA R93, R93, UR10, -R65 ;  /* 0x0000000a5d5d7c23 */ /* 0x000fe20008000841 */
[----:B------:R-:W-:Y:S01]  /*55d0*/  FMUL R82, R92, 1.4426950216293334961 ;  /* 0x3fb8aa3b5c527820 */ /* 0x000fe20000400000 */
[----:B-1----:R-:W-:Y:S01]  /*55e0*/  FADD R92, R76, R77 ;  /* 0x0000004d4c5c7221 */ /* 0x002fe20000000000 */
[----:B---3--:R-:W-:Y:S01]  /*55f0*/  FADD R87, R104, R87 ;  /* 0x0000005768577221 */ /* 0x008fe20000000000 */
[----:B------:R-:W-:-:S02]  /*5600*/  FMUL R93, R93, 1.4426950216293334961 ;  /* 0x3fb8aa3b5d5d7820 */ /* 0x000fc40000400000 */
[----:B----4-:R-:W-:Y:S01]  /*5610*/  FADD R92, R80, R92 ;  /* 0x0000005c505c7221 */ /* 0x010fe20000000000 */
[----:B------:R-:W-:Y:S01]  /*5620*/  MUFU.EX2 R67, R67 ;  /* 0x0000004300437308 */ /* 0x000fe20000000800 */
[----:B--2---:R-:W-:Y:S02]  /*5630*/  FADD R87, R105, R87 ;  /* 0x0000005769577221 */ /* 0x004fe40000000000 */
[----:B------:R-:W-:-:S05]  /*5640*/  FADD R92, R78, R92 ;  /* 0x0000005c4e5c7221 */ /* 0x000fca0000000000 */
[----:B------:R-:W-:Y:S01]  /*5650*/  MUFU.EX2 R82, R82 ;  /* 0x0000005200527308 */ /* 0x000fe20000000800 */
[----:B------:R-:W0:Y:S07]  /*5660*/  SHFL.BFLY PT, R71, R87, 0x2, 0x1f ;  /* 0x0c401f0057477f89 */ /* 0x000e2e00000e0000 */
[----:B------:R1:W2:Y:S08]  /*5670*/  MUFU.EX2 R68, R93 ;  /* 0x0000005d00447308 */ /* 0x0002b00000000800 */
[----:B------:R-:W3:Y:S01]  /*5680*/  MUFU.EX2 R81, R81 ;  /* 0x0000005100517308 */ /* 0x000ee20000000800 */
[----:B-1----:R-:W1:Y:S01]  /*5690*/  SHFL.BFLY PT, R93, R92, 0x2, 0x1f ;  /* 0x0c401f005c5d7f89 */ /* 0x002e6200000e0000 */
[----:B------:R-:W-:-:S06]  /*56a0*/  FADD R89, R79, R66 ;  /* 0x000000424f597221 */ /* 0x000fcc0000000000 */
[----:B------:R-:W4:Y:S01]  /*56b0*/  MUFU.EX2 R83, R83 ;  /* 0x0000005300537308 */ /* 0x000f220000000800 */
[----:B--2---:R-:W-:Y:S01]  /*56c0*/  FADD R88, R82, R68 ;  /* 0x0000004452587221 */ /* 0x004fe20000000000 */
[----:B------:R-:W-:-:S03]  /*56d0*/  FADD R89, R67, R89 ;  /* 0x0000005943597221 */ /* 0x000fc60000000000 */
[----:B------:R-:W-:Y:S01]  /*56e0*/  FADD R88, R69, R88 ;  /* 0x0000005845587221 */ /* 0x000fe20000000000 */
[----:B---3--:R-:W-:Y:S01]  /*56f0*/  FADD R89, R81, R89 ;  /* 0x0000005951597221 */ /* 0x008fe20000000000 */
[----:B0-----:R-:W-:-:S04]  /*5700*/  FADD R71, R87, R71 ;  /* 0x0000004757477221 */ /* 0x001fc80000000000 */
[----:B------:R-:W0:Y:S01]  /*5710*/  SHFL.BFLY PT, R90, R89, 0x2, 0x1f ;  /* 0x0c401f00595a7f89 */ /* 0x000e2200000e0000 */
[----:B----4-:R-:W-:Y:S01]  /*5720*/  FADD R88, R83, R88 ;  /* 0x0000005853587221 */ /* 0x010fe20000000000 */
[----:B-1----:R-:W-:Y:S02]  /*5730*/  FADD R93, R92, R93 ;  /* 0x0000005d5c5d7221 */ /* 0x002fe40000000000 */
[----:B------:R-:W1:Y:S04]  /*5740*/  SHFL.BFLY PT, R92, R71, 0x1, 0x1f ;  /* 0x0c201f00475c7f89 */ /* 0x000e6800000e0000 */
[----:B------:R-:W2:Y:S01]  /*5750*/  SHFL.BFLY PT, R70, R88, 0x2, 0x1f ;  /* 0x0c401f0058467f89 */ /* 0x000ea200000e0000 */
[----:B0-----:R-:W-:Y:S01]  /*5760*/  FADD R90, R89, R90 ;  /* 0x0000005a595a7221 */ /* 0x001fe20000000000 */
[----:B-1----:R-:W-:Y:S01]  /*5770*/  FADD R92, R71, R92 ;  /* 0x0000005c475c7221 */ /* 0x002fe20000000000 */
[----:B------:R-:W-:Y:S01]  /*5780*/  BAR.SYNC.DEFER_BLOCKING 0x0 ;  /* 0x0000000000007b1d */ /* 0x000fe20000010000 */
[----:B--2---:R-:W-:-:S05]  /*5790*/  FADD R70, R88, R70 ;  /* 0x0000004658467221 */ /* 0x004fca0000000000 */
[----:B------:R-:W0:Y:S04]  /*57a0*/  SHFL.BFLY PT, R88, R90, 0x1, 0x1f ;  /* 0x0c201f005a587f89 */ /* 0x000e2800000e0000 */
[----:B------:R1:W-:Y:S04]  /*57b0*/  @!P1 STS [R86+0x300], R92 ;  /* 0x0003005c56009388 */ /* 0x0003e80000000800 */
[----:B-1----:R-:W2:Y:S01]  /*57c0*/  LDL R92, [R1] ;  /* 0x00000000015c7983 */ /* 0x002ea20000100800 */
[----:B0-----:R-:W-:-:S03]  /*57d0*/  FADD R88, R90, R88 ;  /* 0x000000585a587221 */ /* 0x001fc60000000000 */
[----:B------:R-:W3:Y:S04]  /*57e0*/  LDL R90, [R1+0x14] ;  /* 0x00001400015a7983 */ /* 0x000ee80000100800 */
[----:B------:R-:W0:Y:S04]  /*57f0*/  SHFL.BFLY PT, R87, R93, 0x1, 0x1f ;  /* 0x0c201f005d577f89 */ /* 0x000e2800000e0000 */
[----:B------:R-:W1:Y:S04]  /*5800*/  SHFL.BFLY PT, R89, R70, 0x1, 0x1f ;  /* 0x0c201f0046597f89 */ /* 0x000e6800000e0000 */
[----:B------:R-:W-:Y:S01]  /*5810*/  @!P1 STS [R86+0x100], R88 ;  /* 0x0001005856009388 */ /* 0x000fe20000000800 */
[----:B0-----:R-:W-:Y:S01]  /*5820*/  FADD R87, R93, R87 ;  /* 0x000000575d577221 */ /* 0x001fe20000000000 */
[----:B-1----:R-:W-:-:S04]  /*5830*/  FADD R89, R70, R89 ;  /* 0x0000005946597221 */ /* 0x002fc80000000000 */
[----:B------:R-:W-:Y:S04]  /*5840*/  @!P1 STS [R86], R87 ;  /* 0x0000005756009388 */ /* 0x000fe80000000800 */
[----:B------:R-:W-:Y:S01]  /*5850*/  @!P1 STS [R86+0x200], R89 ;  /* 0x0002005956009388 */ /* 0x000fe20000000800 */
[----:B------:R-:W-:Y:S06]  /*5860*/  BAR.SYNC.DEFER_BLOCKING 0x0 ;  /* 0x0000000000007b1d */ /* 0x000fec0000010000 */
[----:B------:R-:W0:Y:S04]  /*5870*/  LDS R70, [R85] ;  /* 0x0000000055467984 */ /* 0x000e280000000800 */
[----:B0-----:R-:W0:Y:S02]  /*5880*/  SHFL.BFLY PT, R71, R70, 0x4, 0x1f ;  /* 0x0c801f0046477f89 */ /* 0x001e2400000e0000 */
[----:B0-----:R-:W-:-:S05]  /*5890*/  FADD R71, R70, R71 ;  /* 0x0000004746477221 */ /* 0x001fca0000000000 */
[----:B------:R-:W0:Y:S02]  /*58a0*/  SHFL.BFLY PT, R70, R71, 0x2, 0x1f ;  /* 0x0c401f0047467f89 */ /* 0x000e2400000e0000 */
[----:B0-----:R-:W-:-:S05]  /*58b0*/  FADD R70, R71, R70 ;  /* 0x0000004647467221 */ /* 0x001fca0000000000 */
[----:B------:R-:W0:Y:S01]  /*58c0*/  SHFL.BFLY PT, R86, R70, 0x1, 0x1f ;  /* 0x0c201f0046567f89 */ /* 0x000e2200000e0000 */
[----:B------:R-:W-:Y:S01]  /*58d0*/  IADD3 R88, P3, PT, R240, UR5, RZ ;  /* 0x00000005f0587c10 */ /* 0x000fe2000ff7e0ff */
[----:B0-----:R-:W-:-:S05]  /*58e0*/  FADD R86, R70, R86 ;  /* 0x0000005646567221 */ /* 0x001fca0000000000 */
[----:B------:R0:W-:Y:S01]  /*58f0*/  @!P0 STS [R85], R86 ;  /* 0x0000005655008388 */ /* 0x0001e20000000800 */
[----:B------:R-:W-:Y:S02]  /*5900*/  IADD3 R70, P2, PT, R236, UR5, RZ ;  /* 0x00000005ec467c10 */ /* 0x000fe4000ff5e0ff */
[----:B------:R-:W-:Y:S01]  /*5910*/  IADD3.X R89, PT, PT, R238, UR9, RZ, P3, !PT ;  /* 0x00000009ee597c10 */ /* 0x000fe20009ffe4ff */
[----:B------:R-:W-:Y:S01]  /*5920*/  BAR.SYNC.DEFER_BLOCKING 0x0 ;  /* 0x0000000000007b1d */ /* 0x000fe20000010000 */
[----:B------:R-:W-:Y:S02]  /*5930*/  IADD3.X R71, PT, PT, R234, UR9, RZ, P2, !PT ;  /* 0x00000009ea477c10 */ /* 0x000fe400097fe4ff */
[----:B------:R-:W-:Y:S02]  /*5940*/  IADD3 R94, P3, PT, R248, UR5, RZ ;  /* 0x00000005f85e7c10 */ /* 0x000fe4000ff7e0ff */
[----:B0-----:R-:W-:Y:S02]  /*5950*/  IADD3 R86, P2, PT, R244, UR5, RZ ;  /* 0x00000005f4567c10 */ /* 0x001fe4000ff5e0ff */
[----:B------:R-:W-:-:S02]  /*5960*/  IADD3.X R95, PT, PT, R246, UR9, RZ, P3, !PT ;  /* 0x00000009f65f7c10 */ /* 0x000fc40009ffe4ff */
[----:B------:R-:W-:Y:S02]  /*5970*/  IADD3.X R87, PT, PT, R242, UR9, RZ, P2, !PT ;  /* 0x00000009f2577c10 */ /* 0x000fe400097fe4ff */
[----:B------:R-:W-:-:S04]  /*5980*/  IADD3 R96, P2, PT, R251, UR5, RZ ;  /* 0x00000005fb607c10 */ /* 0x000fc8000ff5e0ff */
[----:B------:R-:W-:Y:S01]  /*5990*/  IADD3.X R97, PT, PT, R250, UR9, RZ, P2, !PT ;  /* 0x00000009fa617c10 */ /* 0x000fe200097fe4ff */
[----:B------:R0:W4:Y:S04]  /*59a0*/  LDG.E.U8 R85, desc[UR12][R94.64] ;  /* 0x0000000c5e557981 */ /* 0x000128000c1e1100 */
[----:B------:R-:W4:Y:S04]  /*59b0*/  LDG.E.U8 R71, desc[UR12][R70.64] ;  /* 0x0000000c46477981 */ /* 0x000f28000c1e1100 */
[----:B------:R-:W4:Y:S01]  /*59c0*/  LDG.E.U8 R89, desc[UR12][R88.64] ;  /* 0x0000000c58597981 */ /* 0x000f22000c1e1100 */
[----:B0-----:R-:W-:-:S03]  /*59d0*/  IADD3 R94, P2, PT, R98, UR5, RZ ;  /* 0x00000005625e7c10 */ /* 0x001fc6000ff5e0ff */
[----:B------:R-:W4:Y:S04]  /*59e0*/  LDL R98, [R1+0x2c] ;  /* 0x00002c0001627983 */ /* 0x000f280000100800 */
[----:B------:R0:W5:Y:S01]  /*59f0*/  LDG.E.U8 R70, desc[UR12][R96.64] ;  /* 0x0000000c60467981 */ /* 0x000162000c1e1100 */
[----:B------:R-:W-:-:S03]  /*5a00*/  IADD3.X R95, PT, PT, R103, UR9, RZ, P2, !PT ;  /* 0x00000009675f7c10 */ /* 0x000fc600097fe4ff */
[----:B------:R-:W5:Y:S04]  /*5a10*/  LDL R103, [R1+0x3c] ;  /* 0x00003c0001677983 */ /* 0x000f680000100800 */
[----:B------:R-:W5:Y:S04]  /*5a20*/  LDG.E.U8 R87, desc[UR12][R86.64] ;  /* 0x0000000c56577981 */ /* 0x000f68000c1e1100 */
[----:B------:R1:W5:Y:S01]  /*5a30*/  LDG.E.U8 R86, desc[UR12][R94.64] ;  /* 0x0000000c5e567981 */ /* 0x000362000c1e1100 */
[----:B--2---:R-:W-:-:S04]  /*5a40*/  IADD3 R92, P3, PT, R92, UR5, RZ ;  /* 0x000000055c5c7c10 */ /* 0x004fc8000ff7e0ff */
[----:B------:R-:W-:Y:S02]  /*5a50*/  IADD3.X R93, PT, PT, R252, UR9, RZ, P3, !PT ;  /* 0x00000009fc5d7c10 */ /* 0x000fe40009ffe4ff */
[----:B0-----:R-:W-:Y:S02]  /*5a60*/  IADD3 R96, P3, PT, R111, UR5, RZ ;  /* 0x000000056f607c10 */ /* 0x001fe4000ff7e0ff */
[----:B------:R-:W2:Y:S02]  /*5a70*/  LDL R111, [R1+0x48] ;  /* 0x00004800016f7983 */ /* 0x000ea40000100800 */
[----:B------:R-:W-:Y:S02]  /*5a80*/  IADD3.X R97, PT, PT, R101, UR9, RZ, P3, !PT ;  /* 0x0000000965617c10 */ /* 0x000fe40009ffe4ff */
[----:B------:R0:W2:Y:S01]  /*5a90*/  LDG.E.U8 R88, desc[UR12][R92.64] ;  /* 0x0000000c5c587981 */ /* 0x0000a2000c1e1100 */
[----:B-1----:R-:W-:-:S03]  /*5aa0*/  IADD3 R94, P3, PT, R102, UR5, RZ ;  /* 0x00000005665e7c10 */ /* 0x002fc6000ff7e0ff */
[----:B------:R-:W2:Y:S04]  /*5ab0*/  LDL R101, [R1+0x44] ;  /* 0x0000440001657983 */ /* 0x000ea80000100800 */
[----:B------:R-:W2:Y:S01]  /*5ac0*/  LDL R102, [R1+0x58] ;  /* 0x0000580001667983 */ /* 0x000ea20000100800 */
[----:B0-----:R-:W-:-:S03]  /*5ad0*/  IADD3 R92, P2, PT, R112, UR5, RZ ;  /* 0x00000005705c7c10 */ /* 0x001fc6000ff5e0ff */
[----:B------:R-:W2:Y:S01]  /*5ae0*/  LDL R112, [R1+0x50] ;  /* 0x0000500001707983 */ /* 0x000ea20000100800 */
[----:B---3--:R-:W-:-:S03]  /*5af0*/  IADD3.X R93, PT, PT, R90, UR9, RZ, P2, !PT ;  /* 0x000000095a5d7c10 */ /* 0x008fc600097fe4ff */
[----:B------:R0:W3:Y:S02]  /*5b00*/  LDG.E.U8 R90, desc[UR12][R96.64] ;  /* 0x0000000c605a7981 */ /* 0x0000e4000c1e1100 */
[----:B0-----:R-:W-:-:S04]  /*5b10*/  IADD3 R96, P2, PT, R109, UR5, RZ ;  /* 0x000000056d607c10 */ /* 0x001fc8000ff5e0ff */
[----:B------:R-:W-:Y:S02]  /*5b20*/  IADD3.X R97, PT, PT, R100, UR9, RZ, P2, !PT ;  /* 0x0000000964617c10 */ /* 0x000fe400097fe4ff */
[----:B------:R-:W3:Y:S01]  /*5b30*/  LDL R100, [R1+0x68] ;  /* 0x0000680001647983 */ /* 0x000ee20000100800 */
[----:B------:R-:W-:-:S03]  /*5b40*/  IADD3.X R95, PT, PT, R107, UR9, RZ, P3, !PT ;  /* 0x000000096b5f7c10 */ /* 0x000fc60009ffe4ff */
[----:B------:R0:W3:Y:S04]  /*5b50*/  LDG.E.U8 R107, desc[UR12][R92.64] ;  /* 0x0000000c5c6b7981 */ /* 0x0000e8000c1e1100 */
[----:B------:R-:W3:Y:S01]  /*5b60*/  LDG.E.U8 R109, desc[UR12][R96.64] ;  /* 0x0000000c606d7981 */ /* 0x000ee2000c1e1100 */
[----:B0-----:R-:W-:-:S03]  /*5b70*/  IADD3 R92, P3, PT, R108, UR5, RZ ;  /* 0x000000056c5c7c10 */ /* 0x001fc6000ff7e0ff */
[----:B------:R0:W3:Y:S02]  /*5b80*/  LDG.E.U8 R108, desc[UR12][R94.64] ;  /* 0x0000000c5e6c7981 */ /* 0x0000e4000c1e1100 */
[----:B0-----:R-:W-:Y:S02]  /*5b90*/  IADD3 R94, P2, PT, R99, UR5, RZ ;  /* 0x00000005635e7c10 */ /* 0x001fe4000ff5e0ff */
[----:B------:R-:W3:Y:S02]  /*5ba0*/  LDL R99, [R1+0x5c] ;  /* 0x00005c0001637983 */ /* 0x000ee40000100800 */
[----:B------:R-:W-:Y:S02]  /*5bb0*/  IADD3.X R95, PT, PT, R110, UR9, RZ, P2, !PT ;  /* 0x000000096e5f7c10 */ /* 0x000fe400097fe4ff */
[----:B----4-:R-:W-:Y:S02]  /*5bc0*/  IADD3.X R93, PT, PT, R98, UR9, RZ, P3, !PT ;  /* 0x00000009625d7c10 */ /* 0x010fe40009ffe4ff */
[----:B------:R-:W-:Y:S01]  /*5bd0*/  IADD3 R96, P3, PT, R116, UR5, RZ ;  /* 0x0000000574607c10 */ /* 0x000fe2000ff7e0ff */
[----:B------:R-:W4:Y:S04]  /*5be0*/  LDL R98, [R1+0x70] ;  /* 0x0000700001627983 */ /* 0x000f280000100800 */
[----:B------:R-:W4:Y:S01]  /*5bf0*/  LDL R116, [R1+0x64] ;  /* 0x0000640001747983 */ /* 0x000f220000100800 */
[----:B-----5:R-:W-:-:S03]  /*5c00*/  IADD3.X R97, PT, PT, R103, UR9, RZ, P3, !PT ;  /* 0x0000000967617c10 */ /* 0x020fc60009ffe4ff */
[----:B------:R2:W5:Y:S04]  /*5c10*/  LDG.E.U8 R110, desc[UR12][R92.64] ;  /* 0x0000000c5c6e7981 */ /* 0x000568000c1e1100 */
[----:B------:R-:W5:Y:S01]  /*5c20*/  LDL R103, [R1+0x6c] ;  /* 0x00006c0001677983 */ /* 0x000f620000100800 */
[----:B--2---:R-:W-:-:S03]  /*5c30*/  IADD3 R92, P2, PT, R111, UR5, RZ ;  /* 0x000000056f5c7c10 */ /* 0x004fc6000ff5e0ff */
[----:B------:R0:W2:Y:S01]  /*5c40*/  LDG.E.U8 R111, desc[UR12][R94.64] ;  /* 0x0000000c5e6f7981 */ /* 0x0000a2000c1e1100 */
[----:B------:R-:W-:-:S03]  /*5c50*/  IADD3.X R93, PT, PT, R101, UR9, RZ, P2, !PT ;  /* 0x00000009655d7c10 */ /* 0x000fc600097fe4ff */
[----:B------:R-:W2:Y:S01]  /*5c60*/  LDL R101, [R1+0x80] ;  /* 0x0000800001657983 */ /* 0x000ea20000100800 */
[----:B0-----:R-:W-:-:S03]  /*5c70*/  IADD3 R94, P3, PT, R112, UR5, RZ ;  /* 0x00000005705e7c10 */ /* 0x001fc6000ff7e0ff */
[----:B------:R0:W2:Y:S01]  /*5c80*/  LDG.E.U8 R112, desc[UR12][R96.64] ;  /* 0x0000000c60707981 */ /* 0x0000a2000c1e1100 */
[----:B------:R-:W-:-:S03]  /*5c90*/  IADD3.X R95, PT, PT, R113, UR9, RZ, P3, !PT ;  /* 0x00000009715f7c10 */ /* 0x000fc60009ffe4ff */
[----:B------:R-:W2:Y:S01]  /*5ca0*/  LDG.E.U8 R113, desc[UR12][R92.64] ;  /* 0x0000000c5c717981 */ /* 0x000ea2000c1e1100 */
[----:B0-----:R-:W-:-:S03]  /*5cb0*/  IADD3 R96, P2, PT, R102, UR5, RZ ;  /* 0x0000000566607c10 */ /* 0x001fc6000ff5e0ff */
[----:B------:R-:W2:Y:S01]  /*5cc0*/  LDL R102, [R1+0x7c] ;  /* 0x00007c0001667983 */ /* 0x000ea20000100800 */
[----:B------:R-:W-:-:S03]  /*5cd0*/  IADD3.X R97, PT, PT, R114, UR9, RZ, P2, !PT ;  /* 0x0000000972617c10 */ /* 0x000fc600097fe4ff */
[----:B------:R3:W2:Y:S02]  /*5ce0*/  LDG.E.U8 R114, desc[UR12][R94.64] ;  /* 0x0000000c5e727981 */ /* 0x0006a4000c1e1100 */
[----:B---3--:R-:W-:Y:S02]  /*5cf0*/  IADD3 R94, P2, PT, R100, UR5, RZ ;  /* 0x00000005645e7c10 */ /* 0x008fe4000ff5e0ff */
[----:B------:R-:W3:Y:S01]  /*5d00*/  LDL R100, [R1+0x8c] ;  /* 0x00008c0001647983 */ /* 0x000ee20000100800 */
[----:B------:R-:W-:-:S03]  /*5d10*/  IADD3 R92, P3, PT, R115, UR5, RZ ;  /* 0x00000005735c7c10 */ /* 0x000fc6000ff7e0ff */
[----:B------:R4:W3:Y:S01]  /*5d20*/  LDG.E.U8 R115, desc[UR12][R96.64] ;  /* 0x0000000c60737981 */ /* 0x0008e2000c1e1100 */
[----:B------:R-:W-:Y:S02]  /*5d30*/  LOP3.LUT R47, R47, 0xf, RZ, 0xc0, !PT ;  /* 0x0000000f2f2f7812 */ /* 0x000fe400078ec0ff */
[----:B------:R-:W-:Y:S02]  /*5d40*/  IADD3.X R93, PT, PT, R99, UR9, RZ, P3, !PT ;  /* 0x00000009635d7c10 */ /* 0x000fe40009ffe4ff */
[----:B------:R-:W3:Y:S01]  /*5d50*/  LDL R99, [R1+0xa0] ;  /* 0x0000a00001637983 */ /* 0x000ee20000100800 */
[----:B------:R-:W-:Y:S02]  /*5d60*/  LOP3.LUT R106, R106, 0x60, RZ, 0xc0, !PT ;  /* 0x000000606a6a7812 */ /* 0x000fe400078ec0ff */
[----:B------:R-:W-:-:S03]  /*5d70*/  SHF.R.U32.HI R190, RZ, 0x1, R190 ;  /* 0x00000001ffbe7819 */ /* 0x000fc600000116be */
[----:B------:R-:W-:-:S05]  /*5d80*/  IMAD R106, R47, 0x100, R106 ;  /* 0x000001002f6a7824 */ /* 0x000fca00078e026a */
[----:B------:R-:W-:Y:S02]  /*5d90*/  LOP3.LUT R106, R106, R190, RZ, 0x3c, !PT ;  /* 0x000000be6a6a7212 */ /* 0x000fe400078e3cff */
[----:B------:R-:W3:Y:S01]  /*5da0*/  LDL R190, [R1+0xcc] ;  /* 0x0000cc0001be7983 */ /* 0x000ee20000100800 */
[----:B----4-:R-:W-:-:S03]  /*5db0*/  IADD3 R96, P3, PT, R98, UR5, RZ ;  /* 0x0000000562607c10 */ /* 0x010fc6000ff7e0ff */
[----:B------:R-:W4:Y:S01]  /*5dc0*/  LDL R98, [R1+0xa8] ;  /* 0x0000a80001627983 */ /* 0x000f220000100800 */
[----:B------:R-:W-:-:S03]  /*5dd0*/  IADD3.X R95, PT, PT, R116, UR9, RZ, P2, !PT ;  /* 0x00000009745f7c10 */ /* 0x000fc600097fe4ff */
[----:B------:R0:W4:Y:S01]  /*5de0*/  LDG.E.U8 R116, desc[UR12][R92.64] ;  /* 0x0000000c5c747981 */ /* 0x000122000c1e1100 */
[----:B-----5:R-:W-:-:S03]  /*5df0*/  IADD3.X R97, PT, PT, R103, UR9, RZ, P3, !PT ;  /* 0x0000000967617c10 */ /* 0x020fc60009ffe4ff */
[----:B------:R-:W5:Y:S01]  /*5e00*/  LDL R103, [R1+0xac] ;  /* 0x0000ac0001677983 */ /* 0x000f620000100800 */
[----:B0-----:R-:W-:-:S03]  /*5e10*/  IADD3 R92, P2, PT, R117, UR5, RZ ;  /* 0x00000005755c7c10 */ /* 0x001fc6000ff5e0ff */
[----:B------:R-:W5:Y:S01]  /*5e20*/  LDG.E.U8 R117, desc[UR12][R94.64] ;  /* 0x0000000c5e757981 */ /* 0x000f62000c1e1100 */
[----:B------:R-:W-:-:S03]  /*5e30*/  IADD3.X R93, PT, PT, R118, UR9, RZ, P2, !PT ;  /* 0x00000009765d7c10 */ /* 0x000fc600097fe4ff */
[----:B------:R0:W5:Y:S02]  /*5e40*/  LDG.E.U8 R118, desc[UR12][R96.64] ;  /* 0x0000000c60767981 */ /* 0x000164000c1e1100 */
[----:B0-----:R-:W-:Y:S02]  /*5e50*/  IADD3 R96, P2, PT, R119, UR5, RZ ;  /* 0x0000000577607c10 */ /* 0x001fe4000ff5e0ff */
[----:B------:R0:W5:Y:S01]  /*5e60*/  LDG.E.U8 R119, desc[UR12][R92.64] ;  /* 0x0000000c5c777981 */ /* 0x000162000c1e1100 */
[----:B--2---:R-:W-:-:S03]  /*5e70*/  IADD3 R94, P3, PT, R101, UR5, RZ ;  /* 0x00000005655e7c10 */ /* 0x004fc6000ff7e0ff */
[----:B------:R-:W2:Y:S01]  /*5e80*/  LDL R101, [R1+0xb8] ;  /* 0x0000b80001657983 */ /* 0x000ea20000100800 */
[----:B------:R-:W-:-:S03]  /*5e90*/  IADD3.X R95, PT, PT, R102, UR9, RZ, P3, !PT ;  /* 0x00000009665f7c10 */ /* 0x000fc60009ffe4ff */
[----:B------:R-:W2:Y:S01]  /*5ea0*/  LDL R102, [R1+0xb4] ;  /* 0x0000b40001667983 */ /* 0x000ea20000100800 */
[----:B0-----:R-:W-:-:S04]  /*5eb0*/  IADD3 R92, P3, PT, R158, UR5, RZ ;  /* 0x000000059e5c7c10 */ /* 0x001fc8000ff7e0ff */
[----:B---3--:R-:W-:Y:S02]  /*5ec0*/  IADD3.X R93, PT, PT, R100, UR9, RZ, P3, !PT ;  /* 0x00000009645d7c10 */ /* 0x008fe40009ffe4ff */
[----:B------:R-:W3:Y:S01]  /*5ed0*/  LDL R100, [R1+0xc4] ;  /* 0x0000c40001647983 */ /* 0x000ee20000100800 */
[----:B------:R-:W-:-:S03]  /*5ee0*/  IADD3.X R97, PT, PT, R120, UR9, RZ, P2, !PT ;  /* 0x0000000978617c10 */ /* 0x000fc600097fe4ff */
[----:B------:R0:W3:Y:S02]  /*5ef0*/  LDG.E.U8 R120, desc[UR12][R94.64] ;  /* 0x0000000c5e787981 */ /* 0x0000e4000c1e1100 */
[----:B0-----:R-:W-:Y:S02]  /*5f00*/  IADD3 R94, P2, PT, R121, UR5, RZ ;  /* 0x00000005795e7c10 */ /* 0x001fe4000ff5e0ff */
[----:B------:R0:W3:Y:S02]  /*5f10*/  LDG.E.U8 R121, desc[UR12][R96.64] ;  /* 0x0000000c60797981 */ /* 0x0000e4000c1e1100 */
[----:B------:R-:W-:Y:S02]  /*5f20*/  IADD3.X R95, PT, PT, R122, UR9, RZ, P2, !PT ;  /* 0x000000097a5f7c10 */ /* 0x000fe400097fe4ff */
[----:B------:R1:W3:Y:S01]  /*5f30*/  LDG.E.U8 R122, desc[UR12][R92.64] ;  /* 0x0000000c5c7a7981 */ /* 0x0002e2000c1e1100 */
[----:B0-----:R-:W-:Y:S02]  /*5f40*/  IADD3 R96, P3, PT, R99, UR5, RZ ;  /* 0x0000000563607c10 */ /* 0x001fe4000ff7e0ff */
[----:B-1----:R-:W-:-:S02]  /*5f50*/  IADD3 R92, P2, PT, R125, UR5, RZ ;  /* 0x000000057d5c7c10 */ /* 0x002fc4000ff5e0ff */
[----:B------:R-:W-:-:S05]  /*5f60*/  IADD3.X R97, PT, PT, R124, UR9, RZ, P3, !PT ;  /* 0x000000097c617c10 */ /* 0x000fca0009ffe4ff */
[----:B------:R0:W3:Y:S02]  /*5f70*/  LDG.E.U8 R124, desc[UR12][R96.64] ;  /* 0x0000000c607c7981 */ /* 0x0000e4000c1e1100 */
[----:B0-----:R-:W-:Y:S02]  /*5f80*/  IADD3 R96, P3, PT, R210, UR5, RZ ;  /* 0x00000005d2607c10 */ /* 0x001fe4000ff7e0ff */
[----:B------:R-:W3:Y:S02]  /*5f90*/  LDL R210, [R1+0xf8] ;  /* 0x0000f80001d27983 */ /* 0x000ee40000100800 */
[----:B------:R-:W-:Y:S02]  /*5fa0*/  IADD3.X R97, PT, PT, R159, UR9, RZ, P3, !PT ;  /* 0x000000099f617c10 */ /* 0x000fe40009ffe4ff */
[----:B----4-:R-:W-:-:S04]  /*5fb0*/  IADD3 R98, P4, PT, R98, UR5, RZ ;  /* 0x0000000562627c10 */ /* 0x010fc8000ff9e0ff */
[----:B------:R-:W-:Y:S02]  /*5fc0*/  IADD3.X R99, PT, PT, R123, UR9, RZ, P4, !PT ;  /* 0x000000097b637c10 */ /* 0x000fe4000a7fe4ff */
[----:B------:R-:W4:Y:S04]  /*5fd0*/  LDG.E.U8 R123, desc[UR12][R94.64] ;  /* 0x0000000c5e7b7981 */ /* 0x000f28000c1e1100 */
[----:B------:R-:W4:Y:S01]  /*5fe0*/  LDG.E.U8 R125, desc[UR12][R98.64] ;  /* 0x0000000c627d7981 */ /* 0x000f22000c1e1100 */
[----:B-----5:R-:W-:-:S03]  /*5ff0*/  IADD3.X R93, PT, PT, R103, UR9, RZ, P2, !PT ;  /* 0x00000009675d7c10 */ /* 0x020fc600097fe4ff */
[----:B------:R-:W5:Y:S04]  /*6000*/  LDL R103, [R1+0xd4] ;  /* 0x0000d40001677983 */ /* 0x000f680000100800 */
[----:B------:R0:W4:Y:S04]  /*6010*/  LDG.E.U8 R158, desc[UR12][R92.64] ;  /* 0x0000000c5c9e7981 */ /* 0x000128000c1e1100 */
[----:B0-----:R-:W-:Y:S04]  /*6020*/  LDS R92, [R74] ;  /* 0x000000004a5c7984 */ /* 0x001fe80000000800 */
[----:B------:R-:W0:Y:S01]  /*6030*/  LDS R93, [R74+0x100] ;  /* 0x000100004a5d7984 */ /* 0x000e220000000800 */
[----:B--2---:R-:W-:-:S03]  /*6040*/  IADD3 R94, P2, PT, R101, UR5, RZ ;  /* 0x00000005655e7c10 */ /* 0x004fc6000ff5e0ff */
[----:B------:R-:W2:Y:S01]  /*6050*/  LDL R101, [R1+0xe8] ;  /* 0x0000e80001657983 */ /* 0x000ea20000100800 */
[----:B------:R-:W-:-:S03]  /*6060*/  IADD3.X R95, PT, PT, R102, UR9, RZ, P2, !PT ;  /* 0x00000009665f7c10 */ /* 0x000fc600097fe4ff */
[----:B------:R-:W4:Y:S01]  /*6070*/  LDL R102, [R1+0xf0] ;  /* 0x0000f00001667983 */ /* 0x000f220000100800 */
[----:B------:R-:W-:-:S03]  /*6080*/  IADD3 R98, P2, PT, R194, UR5, RZ ;  /* 0x00000005c2627c10 */ /* 0x000fc6000ff5e0ff */
[----:B------:R1:W4:Y:S04]  /*6090*/  LDG.E.U8 R159, desc[UR12][R94.64] ;  /* 0x0000000c5e9f7981 */ /* 0x000328000c1e1100 */
[----:B------:R-:W4:Y:S01]  /*60a0*/  LDL R194, [R1+0xe4] ;  /* 0x0000e40001c27983 */ /* 0x000f220000100800 */
[----:B-1----:R-:W-:-:S03]  /*60b0*/  IADD3 R94, P3, PT, R196, UR5, RZ ;  /* 0x00000005c45e7c10 */ /* 0x002fc6000ff7e0ff */
[----:B------:R-:W4:Y:S01]  /*60c0*/  LDL R196, [R1+0xec] ;  /* 0x0000ec0001c47983 */ /* 0x000f220000100800 */
[----:B---3--:R-:W-:Y:S02]  /*60d0*/  IADD3.X R99, PT, PT, R100, UR9, RZ, P2, !PT ;  /* 0x0000000964637c10 */ /* 0x008fe400097fe4ff */
[----:B------:R-:W-:Y:S01]  /*60e0*/  IADD3.X R95, PT, PT, R190, UR9, RZ, P3, !PT ;  /* 0x00000009be5f7c10 */ /* 0x000fe20009ffe4ff */
[----:B------:R-:W-:Y:S02]  /*60f0*/  FADD R100, -R72, R3 ;  /* 0x0000000348647221 */ /* 0x000fe40000000100 */
[----:B------:R1:W3:Y:S04]  /*6100*/  LDG.E.U8 R3, desc[UR12][R96.64] ;  /* 0x0000000c60037981 */ /* 0x0002e8000c1e1100 */
[----:B------:R-:W3:Y:S01]  /*6110*/  LDG.E.U8 R190, desc[UR12][R98.64] ;  /* 0x0000000c62be7981 */ /* 0x000ee2000c1e1100 */
[----:B-1----:R-:W-:-:S03]  /*6120*/  FADD R97, -R64, R0 ;  /* 0x0000000040617221 */ /* 0x002fc60000000100 */
[----:B------:R1:W3:Y:S02]  /*6130*/  LDG.E.U8 R0, desc[UR12][R94.64] ;  /* 0x0000000c5e007981 */ /* 0x0002e4000c1e1100 */
[----:B-1----:R-:W-:Y:S02]  /*6140*/  IADD3 R94, P2, PT, R212, UR5, RZ ;  /* 0x00000005d45e7c10 */ /* 0x002fe4000ff5e0ff */
[----:B------:R-:W3:Y:S01]  /*6150*/  LDL R212, [R1+0x108] ;  /* 0x0001080001d47983 */ /* 0x000ee20000100800 */
[----:B------:R-:W-:-:S03]  /*6160*/  IADD3 R98, P3, PT, R214, UR5, RZ ;  /* 0x00000005d6627c10 */ /* 0x000fc6000ff7e0ff */
[----:B------:R-:W3:Y:S01]  /*6170*/  LDL R214, [R1+0x110] ;  /* 0x0001100001d67983 */ /* 0x000ee20000100800 */
[----:B------:R-:W-:-:S03]  /*6180*/  IADD3.X R99, PT, PT, R216, UR9, RZ, P3, !PT ;  /* 0x00000009d8637c10 */ /* 0x000fc60009ffe4ff */
[----:B------:R-:W3:Y:S01]  /*6190*/  LDL R216, [R1+0x10c] ;  /* 0x00010c0001d87983 */ /* 0x000ee20000100800 */
[----:B------:R-:W-:Y:S01]  /*61a0*/  FMUL R96, R100, 1.4426950216293334961 ;  /* 0x3fb8aa3b64607820 */ /* 0x000fe20000400000 */
[----:B------:R-:W-:-:S05]  /*61b0*/  FMUL R97, R97, 1.4426950216293334961 ;  /* 0x3fb8aa3b61617820 */ /* 0x000fca0000400000 */
[----:B------:R-:W-:Y:S08]  /*61c0*/  MUFU.EX2 R96, R96 ;  /* 0x0000006000607308 */ /* 0x000ff00000000800 */
[----:B------:R-:W0:Y:S02]  /*61d0*/  MUFU.EX2 R97, R97 ;  /* 0x0000006100617308 */ /* 0x000e240000000800 */
[----:B0-----:R-:W-:Y:S01]  /*61e0*/  FFMA2 R44, R44.F32x2.HI_LO, R96.F32x2.HI_LO, R92.F32x2.HI_LO ;  /* 0x000000602c2c7249 */ /* 0x001fe2000000005c */
[----:B-----5:R-:W-:-:S02]  /*61f0*/  IADD3.X R95, PT, PT, R103, UR9, RZ, P2, !PT ;  /* 0x00000009675f7c10 */ /* 0x020fc400097fe4ff */
[----:B--2---:R-:W-:Y:S02]  /*6200*/  IADD3 R100, P4, PT, R101, UR5, RZ ;  /* 0x0000000565647c10 */ /* 0x004fe4000ff9e0ff */
[----:B----4-:R-:W-:Y:S02]  /*6210*/  IADD3 R102, P2, PT, R102, UR5, RZ ;  /* 0x0000000566667c10 */ /* 0x010fe4000ff5e0ff */
[----:B------:R-:W-:Y:S02]  /*6220*/  IADD3.X R101, PT, PT, R194, UR9, RZ, P4, !PT ;  /* 0x00000009c2657c10 */ /* 0x000fe4000a7fe4ff */
[----:B------:R0:W2:Y:S04]  /*6230*/  LDG.E.U8 R194, desc[UR12][R94.64] ;  /* 0x0000000c5ec27981 */ /* 0x0000a8000c1e1100 */
[----:B------:R-:W4:Y:S01]  /*6240*/  LDG.E.U8 R100, desc[UR12][R100.64] ;  /* 0x0000000c64647981 */ /* 0x000f22000c1e1100 */
[----:B------:R-:W-:-:S03]  /*6250*/  IADD3.X R103, PT, PT, R196, UR9, RZ, P2, !PT ;  /* 0x00000009c4677c10 */ /* 0x000fc600097fe4ff */
[----:B------:R1:W5:Y:S01]  /*6260*/  LDG.E.U8 R196, desc[UR12][R98.64] ;  /* 0x0000000c62c47981 */ /* 0x000362000c1e1100 */
[----:B0-----:R-:W-:-:S03]  /*6270*/  IADD3 R94, P2, PT, R210, UR5, RZ ;  /* 0x00000005d25e7c10 */ /* 0x001fc6000ff5e0ff */
[----:B------:R-:W2:Y:S01]  /*6280*/  LDL R210, [R1+0x124] ;  /* 0x0001240001d27983 */ /* 0x000ea20000100800 */
[----:B------:R-:W-:-:S03]  /*6290*/  IADD3.X R95, PT, PT, R229, UR9, RZ, P2, !PT ;  /* 0x00000009e55f7c10 */ /* 0x000fc600097fe4ff */
[----:B------:R-:W4:Y:S01]  /*62a0*/  LDL R229, [R1+0x130] ;  /* 0x0001300001e57983 */ /* 0x000f220000100800 */
[----:B-1----:R-:W-:-:S03]  /*62b0*/  IADD3 R98, P3, PT, R233, UR5, RZ ;  /* 0x00000005e9627c10 */ /* 0x002fc6000ff7e0ff */
[----:B------:R0:W4:Y:S01]  /*62c0*/  LDG.E.U8 R101, desc[UR12][R94.64] ;  /* 0x0000000c5e657981 */ /* 0x000122000c1e1100 */
[----:B------:R-:W-:-:S03]  /*62d0*/  IADD3.X R99, PT, PT, R222, UR9, RZ, P3, !PT ;  /* 0x00000009de637c10 */ /* 0x000fc60009ffe4ff */
[----:B------:R-:W4:Y:S04]  /*62e0*/  LDL R222, [R1+0x138] ;  /* 0x0001380001de7983 */ /* 0x000f280000100800 */
[----:B------:R-:W5:Y:S04]  /*62f0*/  LDG.E.U8 R98, desc[UR12][R98.64] ;  /* 0x0000000c62627981 */ /* 0x000f68000c1e1100 */
[----:B------:R-:W5:Y:S01]  /*6300*/  LDG.E.U8 R102, desc[UR12][R102.64] ;  /* 0x0000000c66667981 */ /* 0x000f62000c1e1100 */
[----:B---3--:R-:W-:-:S03]  /*6310*/  IADD3 R92, P2, PT, R212, UR5, RZ ;  /* 0x00000005d45c7c10 */ /* 0x008fc6000ff5e0ff */
[----:B------:R-:W3:Y:S04]  /*6320*/  LDL R233, [R1+0x168] ;  /* 0x0001680001e97983 */ /* 0x000ee80000100800 */
[----:B------:R-:W3:Y:S01]  /*6330*/  LDL R212, [R1+0x12c] ;  /* 0x00012c0001d47983 */ /* 0x000ee20000100800 */
[----:B------:R-:W-:Y:S02]  /*6340*/  IADD3.X R93, PT, PT, R231, UR9, RZ, P2, !PT ;  /* 0x00000009e75d7c10 */ /* 0x000fe400097fe4ff */
[----:B0-----:R-:W-:Y:S01]  /*6350*/  IADD3 R94, P2, PT, R214, UR5, RZ ;  /* 0x00000005d65e7c10 */ /* 0x001fe2000ff5e0ff */
[----:B------:R-:W5:Y:S04]  /*6360*/  LDL R231, [R1+0x158] ;  /* 0x0001580001e77983 */ /* 0x000f680000100800 */
[----:B------:R-:W5:Y:S04]  /*6370*/  LDL R214, [R1+0x134] ;  /* 0x0001340001d67983 */ /* 0x000f680000100800 */
[----:B------:R0:W5:Y:S01]  /*6380*/  LDG.E.U8 R99, desc[UR12][R92.64] ;  /* 0x0000000c5c637981 */ /* 0x000162000c1e1100 */
[----:B------:R-:W-:-:S03]  /*6390*/  IADD3.X R95, PT, PT, R216, UR9, RZ, P2, !PT ;  /* 0x00000009d85f7c10 */ /* 0x000fc600097fe4ff */
[----:B------:R-:W5:Y:S04]  /*63a0*/  LDL R216, [R1+0x13c] ;  /* 0x00013c0001d87983 */ /* 0x000f680000100800 */
[----:B------:R-:W5:Y:S01]  /*63b0*/  LDG.E.U8 R94, desc[UR12][R94.64] ;  /* 0x0000000c5e5e7981 */ /* 0x000f62000c1e1100 */
[----:B0-----:R-:W-:-:S03]  /*63c0*/  IADD3 R92, P3, PT, R224, UR5, RZ ;  /* 0x00000005e05c7c10 */ /* 0x001fc6000ff7e0ff */
[----:B------:R-:W5:Y:S01]  /*63d0*/  LDL R224, [R1+0x140] ;  /* 0x0001400001e07983 */ /* 0x000f620000100800 */
[----:B------:R-:W-:-:S03]  /*63e0*/  IADD3.X R93, PT, PT, R226, UR9, RZ, P3, !PT ;  /* 0x00000009e25d7c10 */ /* 0x000fc60009ffe4ff */
[----:B------:R-:W5:Y:S04]  /*63f0*/  LDL R226, [R1+0x148] ;  /* 0x0001480001e27983 */ /* 0x000f680000100800 */
[----:B------:R0:W5:Y:S02]  /*6400*/  LDG.E.U8 R95, desc[UR12][R92.64] ;  /* 0x0000000c5c5f7981 */ /* 0x000164000c1e1100 */
[----:B0-----:R-:W-:Y:S02]  /*6410*/  IADD3 R92, P2, PT, R218, UR5, RZ ;  /* 0x00000005da5c7c10 */ /* 0x001fe4000ff5e0ff */
[----:B------:R-:W5:Y:S02]  /*6420*/  LDL R218, [R1+0x144] ;  /* 0x0001440001da7983 */ /* 0x000f640000100800 */
[----:B------:R-:W-:-:S02]  /*6430*/  IADD3.X R93, PT, PT, R227, UR9, RZ, P2, !PT ;  /* 0x00000009e35d7c10 */ /* 0x000fc400097fe4ff */
[----:B------:R-:W5:Y:S04]  /*6440*/  LDL R227, [R1+0x150] ;  /* 0x0001500001e37983 */ /* 0x000f680000100800 */
[----:B------:R0:W5:Y:S02]  /*6450*/  LDG.E.U8 R103, desc[UR12][R92.64] ;  /* 0x0000000c5c677981 */ /* 0x000164000c1e1100 */
[----:B0-----:R-:W-:Y:S02]  /*6460*/  IADD3 R92, P2, PT, R220, UR5, RZ ;  /* 0x00000005dc5c7c10 */ /* 0x001fe4000ff5e0ff */
[----:B------:R-:W5:Y:S02]  /*6470*/  LDL R220, [R1+0x14c] ;  /* 0x00014c0001dc7983 */ /* 0x000f640000100800 */
[----:B--2---:R-:W-:-:S05]  /*6480*/  IADD3.X R93, PT, PT, R210, UR9, RZ, P2, !PT ;  /* 0x00000009d25d7c10 */ /* 0x004fca00097fe4ff */
[----:B------:R4:W2:Y:S02]  /*6490*/  LDG.E.U8 R210, desc[UR12][R92.64] ;  /* 0x0000000c5cd27981 */ /* 0x0008a4000c1e1100 */
[----:B----4-:R-:W-:Y:S02]  /*64a0*/  IADD3 R92, P2, PT, R229, UR5, RZ ;  /* 0x00000005e55c7c10 */ /* 0x010fe4000ff5e0ff */
[----:B------:R-:W4:Y:S02]  /*64b0*/  LDL R229, [R1+0x160] ;  /* 0x0001600001e57983 */ /* 0x000f240000100800 */
[----:B---3--:R-:W-:-:S05]  /*64c0*/  IADD3.X R93, PT, PT, R212, UR9, RZ, P2, !PT ;  /* 0x00000009d45d7c10 */ /* 0x008fca00097fe4ff */
[----:B------:R0:W3:Y:S02]  /*64d0*/  LDG.E.U8 R212, desc[UR12][R92.64] ;  /* 0x0000000c5cd47981 */ /* 0x0000e4000c1e1100 */
[----:B0-----:R-:W-:Y:S02]  /*64e0*/  IADD3 R92, P2, PT, R222, UR5, RZ ;  /* 0x00000005de5c7c10 */ /* 0x001fe4000ff5e0ff */
[----:B------:R-:W2:Y:S02]  /*64f0*/  LDL R222, [R1+0x154] ;  /* 0x0001540001de7983 */ /* 0x000ea40000100800 */
[----:B-----5:R-:W-:-:S05]  /*6500*/  IADD3.X R93, PT, PT, R214, UR9, RZ, P2, !PT ;  /* 0x00000009d65d7c10 */ /* 0x020fca00097fe4ff */
[----:B------:R0:W5:Y:S02]  /*6510*/  LDG.E.U8 R214, desc[UR12][R92.64] ;  /* 0x0000000c5cd67981 */ /* 0x000164000c1e1100 */
[----:B0-----:R-:W-:Y:S02]  /*6520*/  IADD3 R92, P2, PT, R224, UR5, RZ ;  /* 0x00000005e05c7c10 */ /* 0x001fe4000ff5e0ff */
[----:B------:R-:W3:Y:S02]  /*6530*/  LDL R224, [R1+0x15c] ;  /* 0x00015c0001e07983 */ /* 0x000ee40000100800 */
[----:B------:R-:W-:-:S05]  /*6540*/  IADD3.X R93, PT, PT, R216, UR9, RZ, P2, !PT ;  /* 0x00000009d85d7c10 */ /* 0x000fca00097fe4ff */
[----:B------:R0:W5:Y:S02]  /*6550*/  LDG.E.U8 R216, desc[UR12][R92.64] ;  /* 0x0000000c5cd87981 */ /* 0x000164000c1e1100 */
[----:B0-----:R-:W-:Y:S02]  /*6560*/  IADD3 R92, P2, PT, R226, UR5, RZ ;  /* 0x00000005e25c7c10 */ /* 0x001fe4000ff5e0ff */
[----:B------:R-:W5:Y:S02]  /*6570*/  LDL R226, [R1+0x164] ;  /* 0x0001640001e27983 */ /* 0x000f640000100800 */
        /* <DEDUP_REMOVED lines=19> */
[----:B------:R-:W2:Y:S02]  /*66b0*/  LDL R235, [R1+0x18c] ;  /* 0x00018c0001eb7983 */ /* 0x000ea40000100800 */
[----:B------:R-:W-:-:S05]  /*66c0*/  IADD3.X R93, PT, PT, R227, UR9, RZ, P2, !PT ;  /* 0x00000009e35d7c10 */ /* 0x000fca00097fe4ff */
[----:B------:R0:W3:Y:S02]  /*66d0*/  LDG.E.U8 R227, desc[UR12][R92.64] ;  /* 0x0000000c5ce37981 */ /* 0x0000e4000c1e1100 */
[----:B0-----:R-:W-:Y:S02]  /*66e0*/  IADD3 R92, P2, PT, R237, UR5, RZ ;  /* 0x00000005ed5c7c10 */ /* 0x001fe4000ff5e0ff */
[----:B------:R-:W3:Y:S02]  /*66f0*/  LDL R237, [R1+0x194] ;  /* 0x0001940001ed7983 */ /* 0x000ee40000100800 */
[----:B----4-:R-:W-:-:S05]  /*6700*/  IADD3.X R93, PT, PT, R229, UR9, RZ, P2, !PT ;  /* 0x00000009e55d7c10 */ /* 0x010fca00097fe4ff */
[----:B------:R0:W4:Y:S02]  /*6710*/  LDG.E.U8 R229, desc[UR12][R92.64] ;  /* 0x0000000c5ce57981 */ /* 0x000124000c1e1100 */
[----:B0-----:R-:W-:Y:S02]  /*6720*/  IADD3 R92, P2, PT, R239, UR5, RZ ;  /* 0x00000005ef5c7c10 */ /* 0x001fe4000ff5e0ff */
[----:B------:R-:W4:Y:S02]  /*6730*/  LDL R239, [R1+0x19c] ;  /* 0x00019c0001ef7983 */ /* 0x000f240000100800 */
[----:B------:R-:W-:-:S05]  /*6740*/  IADD3.X R93, PT, PT, R231, UR9, RZ, P2, !PT ;  /* 0x00000009e75d7c10 */ /* 0x000fca00097fe4ff */
[----:B------:R0:W4:Y:S02]  /*6750*/  LDG.E.U8 R231, desc[UR12][R92.64] ;  /* 0x0000000c5ce77981 */ /* 0x000124000c1e1100 */
[----:B0-----:R-:W-:Y:S02]  /*6760*/  IADD3 R92, P2, PT, R241, UR5, RZ ;  /* 0x00000005f15c7c10 */ /* 0x001fe4000ff5e0ff */
[----:B------:R-:W4:Y:S02]  /*6770*/  LDL R241, [R1+0x1b4] ;  /* 0x0001b40001f17983 */ /* 0x000f240000100800 */
[----:B--2---:R-:W-:-:S05]  /*6780*/  IADD3.X R93, PT, PT, R233, UR9, RZ, P2, !PT ;  /* 0x00000009e95d7c10 */ /* 0x004fca00097fe4ff */
[----:B------:R0:W2:Y:S02]  /*6790*/  LDG.E.U8 R233, desc[UR12][R92.64] ;  /* 0x0000000c5ce97981 */ /* 0x0000a4000c1e1100 */
[----:B0-----:R-:W-:Y:S02]  /*67a0*/  IADD3 R92, P2, PT, R245, UR5, RZ ;  /* 0x00000005f55c7c10 */ /* 0x001fe4000ff5e0ff */
[----:B------:R-:W2:Y:S02]  /*67b0*/  LDL R245, [R1+0x1bc] ;  /* 0x0001bc0001f57983 */ /* 0x000ea40000100800 */
[----:B------:R-:W-:-:S05]  /*67c0*/  IADD3.X R93, PT, PT, R235, UR9, RZ, P2, !PT ;  /* 0x00000009eb5d7c10 */ /* 0x000fca00097fe4ff */
[----:B------:R0:W2:Y:S02]  /*67d0*/  LDG.E.U8 R235, desc[UR12][R92.64] ;  /* 0x0000000c5ceb7981 */ /* 0x0000a4000c1e1100 */
[----:B0-----:R-:W-:Y:S02]  /*67e0*/  IADD3 R92, P2, PT, R247, UR5, RZ ;  /* 0x00000005f75c7c10 */ /* 0x001fe4000ff5e0ff */
[----:B------:R-:W2:Y:S02]  /*67f0*/  LDL R247, [R1+0x1c4] ;  /* 0x0001c40001f77983 */ /* 0x000ea40000100800 */
[----:B---3--:R-:W-:-:S05]  /*6800*/  IADD3.X R93, PT, PT, R237, UR9, RZ, P2, !PT ;  /* 0x00000009ed5d7c10 */ /* 0x008fca00097fe4ff */
[----:B------:R0:W3:Y:S04]  /*6810*/  LDG.E.U8 R237, desc[UR12][R92.64] ;  /* 0x0000000c5ced7981 */ /* 0x0000e8000c1e1100 */
[----:B------:R-:W0:Y:S02]  /*6820*/  LDL R93, [R1+0x1a0] ;  /* 0x0001a000015d7983 */ /* 0x000e240000100800 */
[----:B0-----:R-:W-:-:S04]  /*6830*/  IADD3 R92, P2, PT, R93, UR5, RZ ;  /* 0x000000055d5c7c10 */ /* 0x001fc8000ff5e0ff */
[----:B----4-:R-:W-:-:S05]  /*6840*/  IADD3.X R93, PT, PT, R239, UR9, RZ, P2, !PT ;  /* 0x00000009ef5d7c10 */ /* 0x010fca00097fe4ff */
[----:B------:R0:W4:Y:S04]  /*6850*/  LDG.E.U8 R239, desc[UR12][R92.64] ;  /* 0x0000000c5cef7981 */ /* 0x000128000c1e1100 */
[----:B------:R-:W0:Y:S02]  /*6860*/  LDL R93, [R1+0x1b8] ;  /* 0x0001b800015d7983 */ /* 0x000e240000100800 */
[----:B0-----:R-:W-:-:S04]  /*6870*/  IADD3 R92, P2, PT, R93, UR5, RZ ;  /* 0x000000055d5c7c10 */ /* 0x001fc8000ff5e0ff */
[----:B------:R-:W-:-:S05]  /*6880*/  IADD3.X R93, PT, PT, R241, UR9, RZ, P2, !PT ;  /* 0x00000009f15d7c10 */ /* 0x000fca00097fe4ff */
[----:B------:R0:W2:Y:S04]  /*6890*/  LDG.E.U8 R241, desc[UR12][R92.64] ;  /* 0x0000000c5cf17981 */ /* 0x0000a8000c1e1100 */
[----:B------:R-:W0:Y:S02]  /*68a0*/  LDL R93, [R1+0x1a8] ;  /* 0x0001a800015d7983 */ /* 0x000e240000100800 */
[----:B0-----:R-:W-:-:S04]  /*68b0*/  IADD3 R92, P2, PT, R93, UR5, RZ ;  /* 0x000000055d5c7c10 */ /* 0x001fc8000ff5e0ff */
[----:B------:R-:W-:-:S05]  /*68c0*/  IADD3.X R93, PT, PT, R243, UR9, RZ, P2, !PT ;  /* 0x00000009f35d7c10 */ /* 0x000fca00097fe4ff */
[----:B------:R0:W2:Y:S04]  /*68d0*/  LDG.E.U8 R243, desc[UR12][R92.64] ;  /* 0x0000000c5cf37981 */ /* 0x0000a8000c1e1100 */
[----:B------:R-:W0:Y:S02]  /*68e0*/  LDL R93, [R1+0x1c0] ;  /* 0x0001c000015d7983 */ /* 0x000e240000100800 */
[----:B0-----:R-:W-:-:S04]  /*68f0*/  IADD3 R92, P2, PT, R93, UR5, RZ ;  /* 0x000000055d5c7c10 */ /* 0x001fc8000ff5e0ff */
[----:B--2---:R-:W-:-:S05]  /*6900*/  IADD3.X R93, PT, PT, R245, UR9, RZ, P2, !PT ;  /* 0x00000009f55d7c10 */ /* 0x004fca00097fe4ff */
[----:B------:R0:W2:Y:S04]  /*6910*/  LDG.E.U8 R245, desc[UR12][R92.64] ;  /* 0x0000000c5cf57981 */ /* 0x0000a8000c1e1100 */
        /* <DEDUP_REMOVED lines=9> */
[----:B0-----:R-:W-:Y:S02]  /*69b0*/  IADD3 R92, P2, PT, R93, UR5, RZ ;  /* 0x000000055d5c7c10 */ /* 0x001fe4000ff5e0ff */
[----:B------:R-:W2:Y:S01]  /*69c0*/  LDL R93, [R1+0x1cc] ;  /* 0x0001cc00015d7983 */ /* 0x000ea20000100800 */
[----:B------:R-:W-:Y:S02]  /*69d0*/  F2FP.SATFINITE.E4M3.F32.PACK_AB_MERGE_C R76, R77, R76, RZ ;  /* 0x0000004c4d4c723e */ /* 0x000fe400048070ff */
[----:B------:R-:W-:-:S02]  /*69e0*/  F2FP.SATFINITE.E4M3.F32.PACK_AB_MERGE_C R77, R66, R79, RZ ;  /* 0x0000004f424d723e */ /* 0x000fc400048070ff */
[----:B------:R-:W-:Y:S01]  /*69f0*/  F2FP.SATFINITE.E4M3.F32.PACK_AB_MERGE_C R79, R81, R67, RZ ;  /* 0x00000043514f723e */ /* 0x000fe200048070ff */
[----:B------:R-:W-:Y:S04]  /*6a00*/  LDS R66, [R74+0x200] ;  /* 0x000200004a427984 */ /* 0x000fe80000000800 */
[----:B------:R-:W-:Y:S01]  /*6a10*/  LDS R67, [R74+0x300] ;  /* 0x000300004a437984 */ /* 0x000fe20000000800 */
[----:B--2---:R-:W-:-:S05]  /*6a20*/  IADD3.X R93, PT, PT, R93, UR9, RZ, P2, !PT ;  /* 0x000000095d5d7c10 */ /* 0x004fca00097fe4ff */
[----:B------:R0:W2:Y:S01]  /*6a30*/  LDG.E.U8 R92, desc[UR12][R92.64] ;  /* 0x0000000c5c5c7981 */ /* 0x0000a2000c1e1100 */
[----:B------:R-:W-:Y:S06]  /*6a40*/  BAR.SYNC.DEFER_BLOCKING 0x0 ;  /* 0x0000000000007b1d */ /* 0x000fec0000010000 */
[----:B0-----:R-:W0:Y:S01]  /*6a50*/  S2R R93, SR_TID.X ;  /* 0x00000000005d7919 */ /* 0x001e220000002100 */
[----:B------:R-:W-:Y:S04]  /*6a60*/  STS.U8 [R42+UR7], R71 ;  /* 0x000000472a007988 */ /* 0x000fe80008000007 */
        /* <DEDUP_REMOVED lines=29> */
[----:B----4-:R-:W-:Y:S04]  /*6c40*/  STS.U8 [R6+UR7+0x3900], R239 ;  /* 0x003900ef06007988 */ /* 0x010fe80008000007 */
        /* <DEDUP_REMOVED lines=25> */
[----:B------:R-:W-:Y:S04]  /*6de0*/  STS.U8 [R2+UR7+0x2300], R102 ;  /* 0x0023006602007988 */ /* 0x000fe80008000007 */
[----:B------:R-:W-:Y:S04]  /*6df0*/  STS.U8 [R2+UR7+0x2700], R94 ;  /* 0x0027005e02007988 */ /* 0x000fe80008000007 */
[----:B------:R-:W-:Y:S04]  /*6e00*/  STS.U8 [R2+UR7+0x2b00], R212 ;  /* 0x002b00d402007988 */ /* 0x000fe80008000007 */
[----:B------:R-:W-:Y:S04]  /*6e10*/  STS.U8 [R2+UR7+0x2f00], R220 ;  /* 0x002f00dc02007988 */ /* 0x000fe80008000007 */
[----:B------:R-:W-:Y:S04]  /*6e20*/  STS.U8 [R2+UR7+0x3300], R227 ;  /* 0x003300e302007988 */ /* 0x000fe80008000007 */
[----:B------:R-:W-:Y:S04]  /*6e30*/  STS.U8 [R2+UR7+0x3700], R235 ;  /* 0x003700eb02007988 */ /* 0x000fe80008000007 */
[----:B------:R-:W-:Y:S01]  /*6e40*/  STS.U8 [R2+UR7+0x3b00], R249 ;  /* 0x003b00f902007988 */ /* 0x000fe20008000007 */
[----:B0-----:R-:W-:-:S04]  /*6e50*/  LOP3.LUT R93, R93, 0x10, RZ, 0xc0, !PT ;  /* 0x000000105d5d7812 */ /* 0x001fc800078ec0ff */
[----:B------:R-:W-:Y:S01]  /*6e60*/  LEA R93, R93, UR7, 0x3 ;  /* 0x000000075d5d7c11 */ /* 0x000fe2000f8e18ff */
[----:B--2---:R-:W-:Y:S01]  /*6e70*/  STS.U8 [R2+UR7+0x3f00], R92 ;  /* 0x003f005c02007988 */ /* 0x004fe20008000007 */
[----:B------:R-:W-:-:S03]  /*6e80*/  F2FP.SATFINITE.E4M3.F32.PACK_AB_MERGE_C R78, R78, R80, RZ ;  /* 0x000000504e4e723e */ /* 0x000fc600048070ff */
[----:B------:R-:W-:Y:S01]  /*6e90*/  IMAD.IADD R106, R106, 0x1, R93 ;  /* 0x000000016a6a7824 */ /* 0x000fe200078e025d */
[----:B------:R-:W-:Y:S01]  /*6ea0*/  BAR.SYNC.DEFER_BLOCKING 0x0 ;  /* 0x0000000000007b1d */ /* 0x000fe20000010000 */
[----:B------:R-:W-:Y:S02]  /*6eb0*/  F2FP.SATFINITE.E4M3.F32.PACK_AB_MERGE_C R80, R68, R82, RZ ;  /* 0x000000524450723e */ /* 0x000fe400048070ff */
[----:B------:R-:W-:Y:S02]  /*6ec0*/  F2FP.SATFINITE.E4M3.F32.PACK_AB_MERGE_C R82, R83, R69, RZ ;  /* 0x000000455352723e */ /* 0x000fe400048070ff */
[----:B------:R-:W-:Y:S02]  /*6ed0*/  F2FP.SATFINITE.E4M3.F32.PACK_AB_MERGE_C R81, R91, R84, RZ ;  /* 0x000000545b51723e */ /* 0x000fe400048070ff */
[----:B------:R-:W-:Y:S01]  /*6ee0*/  F2FP.SATFINITE.E4M3.F32.PACK_AB_MERGE_C R83, R105, R104, RZ ;  /* 0x000000686953723e */ /* 0x000fe200048070ff */
[----:B------:R-:W0:Y:S04]  /*6ef0*/  LDSM.16.M88.4 R68, [R7+UR7] ;  /* 0x000000070744783b */ /* 0x000e280008000200 */
[----:B------:R-:W2:Y:S04]  /*6f00*/  LDSM.16.M88.4 R88, [R7+UR7+0x2000] ;  /* 0x002000070758783b */ /* 0x000ea80008000200 */
[----:B------:R-:W-:Y:S04]  /*6f10*/  LDSM.16.M88.4 R84, [R127+UR7] ;  /* 0x000000077f54783b */ /* 0x000fe80008000200 */
[----:B------:R-:W-:Y:S01]  /*6f20*/  LDSM.16.M88.4 R92, [R127+UR7+0x2000] ;  /* 0x002000077f5c783b */ /* 0x000fe20008000200 */
[----:B------:R-:W-:-:S02]  /*6f30*/  F2FP.F16.E4M3.UNPACK_B R76, R76 ;  /* 0x0000004cff4c723e */ /* 0x000fc400020006ff */
[----:B------:R-:W-:Y:S02]  /*6f40*/  F2FP.F16.E4M3.UNPACK_B R78, R78 ;  /* 0x0000004eff4e723e */ /* 0x000fe400020006ff */
[----:B------:R-:W-:Y:S02]  /*6f50*/  F2FP.F16.E4M3.UNPACK_B R77, R77 ;  /* 0x0000004dff4d723e */ /* 0x000fe400020006ff */
[----:B------:R-:W-:Y:S01]  /*6f60*/  F2FP.F16.E4M3.UNPACK_B R79, R79 ;  /* 0x0000004fff4f723e */ /* 0x000fe200020006ff */
[----:B------:R-:W-:Y:S01]  /*6f70*/  BAR.SYNC.DEFER_BLOCKING 0x0 ;  /* 0x0000000000007b1d */ /* 0x000fe20000010000 */
[----:B------:R-:W-:Y:S02]  /*6f80*/  F2FP.F16.E4M3.UNPACK_B R80, R80 ;  /* 0x00000050ff50723e */ /* 0x000fe400020006ff */
[----:B------:R-:W-:Y:S02]  /*6f90*/  F2FP.F16.E4M3.UNPACK_B R82, R82 ;  /* 0x00000052ff52723e */ /* 0x000fe400020006ff */
[----:B------:R-:W-:-:S02]  /*6fa0*/  F2FP.F16.E4M3.UNPACK_B R81, R81 ;  /* 0x00000051ff51723e */ /* 0x000fc400020006ff */
[----:B------:R-:W-:Y:S01]  /*6fb0*/  F2FP.F16.E4M3.UNPACK_B R83, R83 ;  /* 0x00000053ff53723e */ /* 0x000fe200020006ff */
[----:B------:R-:W-:Y:S02]  /*6fc0*/  IMAD R75, R75, 0x8, R47 ;  /* 0x000000084b4b7824 */ /* 0x000fe400078e022f */
[C---:B------:R-:W-:Y:S01]  /*6fd0*/  FMUL R52, R96.reuse, R52 ;  /* 0x0000003460347220 */ /* 0x040fe20000400000 */
[----:B------:R-:W-:Y:S01]  /*6fe0*/  FMUL R53, R96, R53 ;  /* 0x0000003560357220 */ /* 0x000fe20000400000 */
[----:B------:R-:W-:Y:S01]  /*6ff0*/  FMUL R54, R97, R54 ;  /* 0x0000003661367220 */ /* 0x000fe20000400000 */
[----:B------:R3:W-:Y:S04]  /*7000*/  STSM.16.M88.4 [R106], R76 ;  /* 0x0000004c6a007844 */ /* 0x0007e80000000200 */
[----:B------:R-:W-:Y:S01]  /*7010*/  STSM.16.M88.4 [R106+0x1000], R80 ;  /* 0x001000506a007844 */ /* 0x000fe20000000200 */
[----:B-1----:R-:W-:Y:S01]  /*7020*/  IMAD.SHL.U32 R0, R75, 0x8, RZ ;  /* 0x000000084b007824 */ /* 0x002fe200078e00ff */
[----:B------:R-:W-:Y:S04]  /*7030*/  BAR.SYNC.DEFER_BLOCKING 0x0 ;  /* 0x0000000000007b1d */ /* 0x000fe80000010000 */
[----:B------:R-:W-:Y:S01]  /*7040*/  LOP3.LUT R42, R0, 0x20, RZ, 0x3c, !PT ;  /* 0x00000020002a7812 */ /* 0x000fe200078e3cff */
[C---:B------:R-:W-:Y:S01]  /*7050*/  FMUL R55, R97.reuse, R55 ;  /* 0x0000003761377220 */ /* 0x040fe20000400000 */
[----:B------:R-:W4:Y:S04]  /*7060*/  LDL.LU R47, [R1+0x1e8] ;  /* 0x0001e800012f7983 */ /* 0x000f280000300800 */
[----:B------:R-:W1:Y:S04]  /*7070*/  LDS.64 R102, [R0+UR7] ;  /* 0x0000000700667984 */ /* 0x000e680008000a00 */
[----:B------:R-:W5:Y:S04]  /*7080*/  LDS.64 R110, [R0+UR7+0x800] ;  /* 0x00080007006e7984 */ /* 0x000f680008000a00 */
[----:B------:R-:W5:Y:S04]  /*7090*/  LDS.64 R100, [R42+UR7] ;  /* 0x000000072a647984 */ /* 0x000f680008000a00 */
[----:B------:R-:W5:Y:S01]  /*70a0*/  LDS.64 R6, [R42+UR7+0x800] ;  /* 0x000800072a067984 */ /* 0x000f620008000a00 */
[C---:B---3--:R-:W-:Y:S01]  /*70b0*/  FMUL R76, R96.reuse, R48 ;  /* 0x00000030604c7220 */ /* 0x048fe20000400000 */
[----:B------:R-:W-:Y:S01]  /*70c0*/  FMUL R77, R96, R49 ;  /* 0x00000031604d7220 */ /* 0x000fe20000400000 */
[C---:B------:R-:W-:Y:S01]  /*70d0*/  FMUL R78, R97.reuse, R50 ;  /* 0x00000032614e7220 */ /* 0x040fe20000400000 */
[----:B------:R-:W-:Y:S01]  /*70e0*/  FMUL R79, R97, R51 ;  /* 0x00000033614f7220 */ /* 0x000fe20000400000 */
[----:B------:R-:W-:Y:S04]  /*70f0*/  LDS.64 R98, [R0+UR7+0x1800] ;  /* 0x0018000700627984 */ /* 0x000fe80008000a00 */
[----:B------:R-:W3:Y:S04]  /*7100*/  LDS.64 R96, [R0+UR7+0x1000] ;  /* 0x0010000700607984 */ /* 0x000ee80008000a00 */
[----:B------:R-:W3:Y:S04]  /*7110*/  LDS.64 R80, [R42+UR7+0x1000] ;  /* 0x001000072a507984 */ /* 0x000ee80008000a00 */
[----:B------:R-:W3:Y:S01]  /*7120*/  LDS.64 R82, [R42+UR7+0x1800] ;  /* 0x001800072a527984 */ /* 0x000ee20008000a00 */
[----:B0-----:R-:W-:-:S02]  /*7130*/  F2FP.F16.E4M3.UNPACK_B R74, R68 ;  /* 0x00000044ff4a723e */ /* 0x001fc400020006ff */
[----:B------:R-:W-:Y:S01]  /*7140*/  F2FP.F16.E4M3.UNPACK_B R75, R69 ;  /* 0x00000045ff4b723e */ /* 0x000fe200020006ff */
[----:B------:R-:W-:Y:S01]  /*7150*/  FADD R2, -R65, R43 ;  /* 0x0000002b41027221 */ /* 0x000fe20000000100 */
[----:B--2---:R-:W-:Y:S01]  /*7160*/  F2FP.F16.E4M3.UNPACK_B R104, R88 ;  /* 0x00000058ff68723e */ /* 0x004fe200020006ff */
[----:B------:R-:W-:Y:S01]  /*7170*/  FADD R3, -R73, R5 ;  /* 0x0000000549037221 */ /* 0x000fe20000000100 */
[----:B------:R-:W-:Y:S01]  /*7180*/  F2FP.F16.E4M3.UNPACK_B R105, R89 ;  /* 0x00000059ff69723e */ /* 0x000fe200020006ff */
[----:B-1----:R-:W-:Y:S02]  /*7190*/  IMAD.MOV.U32 R48, RZ, RZ, R102 ;  /* 0x000000ffff307224 */ /* 0x002fe400078e0066 */
[----:B-----5:R-:W-:Y:S02]  /*71a0*/  IMAD.MOV.U32 R49, RZ, RZ, R110 ;  /* 0x000000ffff317224 */ /* 0x020fe400078e006e */
[----:B------:R-:W-:Y:S02]  /*71b0*/  IMAD.MOV.U32 R50, RZ, RZ, R100 ;  /* 0x000000ffff327224 */ /* 0x000fe400078e0064 */
[----:B------:R-:W-:-:S02]  /*71c0*/  IMAD.MOV.U32 R51, RZ, RZ, R6 ;  /* 0x000000ffff337224 */ /* 0x000fc400078e0006 */
[----:B------:R-:W-:Y:S01]  /*71d0*/  FMUL R2, R2, 1.4426950216293334961 ;  /* 0x3fb8aa3b02027820 */ /* 0x000fe20000400000 */
[----:B------:R-:W-:-:S04]  /*71e0*/  FMUL R3, R3, 1.4426950216293334961 ;  /* 0x3fb8aa3b03037820 */ /* 0x000fc80000400000 */
[C---:B------:R-:W-:Y:S01]  /*71f0*/  HMMA.16816.F32 R76, R48.reuse, R74, R76 ;  /* 0x0000004a304c723c */ /* 0x040fe2000000184c */
[----:B------:R-:W0:Y:S07]  /*7200*/  MUFU.EX2 R2, R2 ;  /* 0x0000000200027308 */ /* 0x000e2e0000000800 */
[----:B------:R-:W-:Y:S01]  /*7210*/  HMMA.16816.F32 R48, R48, R104, R52 ;  /* 0x000000683030723c */ /* 0x000fe20000001834 */
[----:B------:R-:W1:Y:S01]  /*7220*/  MUFU.EX2 R3, R3 ;  /* 0x0000000300037308 */ /* 0x000e620000000800 */
[----:B------:R-:W-:Y:S01]  /*7230*/  F2FP.F16.E4M3.UNPACK_B R106, R68.H1 ;  /* 0x00000044ff6a723e */ /* 0x000fe200030006ff */
[----:B------:R-:W-:Y:S01]  /*7240*/  IMAD.MOV.U32 R4, RZ, RZ, R103 ;  /* 0x000000ffff047224 */ /* 0x000fe200078e0067 */
[----:B------:R-:W-:Y:S01]  /*7250*/  F2FP.F16.E4M3.UNPACK_B R107, R69.H1 ;  /* 0x00000045ff6b723e */ /* 0x000fe200030006ff */
[----:B------:R-:W-:Y:S01]  /*7260*/  IMAD.MOV.U32 R5, RZ, RZ, R111 ;  /* 0x000000ffff057224 */ /* 0x000fe200078e006f */
[----:B------:R-:W-:Y:S01]  /*7270*/  F2FP.F16.E4M3.UNPACK_B R108, R88.H1 ;  /* 0x00000058ff6c723e */ /* 0x000fe200030006ff */
[----:B------:R-:W-:Y:S01]  /*7280*/  IMAD.MOV.U32 R6, RZ, RZ, R101 ;  /* 0x000000ffff067224 */ /* 0x000fe200078e0065 */
[----:B------:R-:W-:Y:S01]  /*7290*/  F2FP.F16.E4M3.UNPACK_B R109, R89.H1 ;  /* 0x00000059ff6d723e */ /* 0x000fe200030006ff */
[C---:B0-----:R-:W-:Y:S01]  /*72a0*/  FMUL R56, R2.reuse, R56 ;  /* 0x0000003802387220 */ /* 0x041fe20000400000 */
[----:B------:R-:W-:-:S04]  /*72b0*/  FMUL R57, R2, R57 ;  /* 0x0000003902397220 */ /* 0x000fc80000400000 */
[----:B------:R-:W-:Y:S01]  /*72c0*/  HMMA.16816.F32 R76, R4, R106, R76 ;  /* 0x0000006a044c723c */ /* 0x000fe2000000184c */
[C---:B-1----:R-:W-:Y:S01]  /*72d0*/  FMUL R58, R3.reuse, R58 ;  /* 0x0000003a033a7220 */ /* 0x042fe20000400000 */
[----:B------:R-:W-:-:S06]  /*72e0*/  FMUL R59, R3, R59 ;  /* 0x0000003b033b7220 */ /* 0x000fcc0000400000 */
[----:B------:R-:W-:Y:S01]  /*72f0*/  HMMA.16816.F32 R4, R4, R108, R48 ;  /* 0x0000006c0404723c */ /* 0x000fe20000001830 */
[----:B---3--:R-:W-:Y:S02]  /*7300*/  IMAD.MOV.U32 R48, RZ, RZ, R96 ;  /* 0x000000ffff307224 */ /* 0x008fe400078e0060 */
[----:B------:R-:W-:Y:S02]  /*7310*/  IMAD.MOV.U32 R49, RZ, RZ, R98 ;  /* 0x000000ffff317224 */ /* 0x000fe400078e0062 */
[----:B------:R-:W-:Y:S02]  /*7320*/  IMAD.MOV.U32 R50, RZ, RZ, R80 ;  /* 0x000000ffff327224 */ /* 0x000fe400078e0050 */
[----:B------:R-:W-:Y:S01]  /*7330*/  IMAD.MOV.U32 R51, RZ, RZ, R82 ;  /* 0x000000ffff337224 */ /* 0x000fe200078e0052 */
[----:B------:R-:W-:-:S05]  /*7340*/  LOP3.LUT R43, R0, 0x40, RZ, 0x3c, !PT ;  /* 0x00000040002b7812 */ /* 0x000fca00078e3cff */
[----:B------:R-:W0:Y:S01]  /*7350*/  LDS.64 R88, [R43+UR7] ;  /* 0x000000072b587984 */ /* 0x000e220008000a00 */
[----:B------:R-:W-:Y:S01]  /*7360*/  HMMA.16816.F32 R56, R48, R74, R56 ;  /* 0x0000004a3038723c */ /* 0x000fe20000001838 */
[----:B------:R-:W-:Y:S02]  /*7370*/  LOP3.LUT R74, R0, 0x60, RZ, 0x3c, !PT ;  /* 0x00000060004a7812 */ /* 0x000fe400078e3cff */
[----:B------:R-:W-:Y:S04]  /*7380*/  LDS.64 R68, [R43+UR7+0x800] ;  /* 0x000800072b447984 */ /* 0x000fe80008000a00 */
[----:B------:R-:W1:Y:S04]  /*7390*/  LDS.64 R100, [R74+UR7] ;  /* 0x000000074a647984 */ /* 0x000e680008000a00 */
[----:B------:R-:W2:Y:S01]  /*73a0*/  LDS.64 R102, [R74+UR7+0x800] ;  /* 0x000800074a667984 */ /* 0x000ea20008000a00 */
[C---:B------:R-:W-:Y:S01]  /*73b0*/  FMUL R60, R2.reuse, R60 ;  /* 0x0000003c023c7220 */ /* 0x040fe20000400000 */
[----:B------:R-:W-:Y:S01]  /*73c0*/  FMUL R61, R2, R61 ;  /* 0x0000003d023d7220 */ /* 0x000fe20000400000 */
[C---:B------:R-:W-:Y:S01]  /*73d0*/  FMUL R62, R3.reuse, R62 ;  /* 0x0000003e033e7220 */ /* 0x040fe20000400000 */
[----:B------:R-:W-:-:S07]  /*73e0*/  FMUL R63, R3, R63 ;  /* 0x0000003f033f7220 */ /* 0x000fce0000400000 */
[----:B------:R-:W-:Y:S01]  /*73f0*/  HMMA.16816.F32 R48, R48, R104, R60 ;  /* 0x000000683030723c */ /* 0x000fe2000000183c */
[----:B------:R-:W-:Y:S01]  /*7400*/  IMAD.MOV.U32 R54, RZ, RZ, R81 ;  /* 0x000000ffff367224 */ /* 0x000fe200078e0051 */
[----:B------:R-:W3:Y:S01]  /*7410*/  LDS.64 R62, [R43+UR7+0x1000] ;  /* 0x001000072b3e7984 */ /* 0x000ee20008000a00 */
[----:B------:R-:W-:-:S03]  /*7420*/  IMAD.MOV.U32 R55, RZ, RZ, R83 ;  /* 0x000000ffff377224 */ /* 0x000fc600078e0053 */
[----:B------:R-:W5:Y:S04]  /*7430*/  LDS.64 R60, [R74+UR7+0x1000] ;  /* 0x001000074a3c7984 */ /* 0x000f680008000a00 */
[----:B------:R-:W3:Y:S04]  /*7440*/  LDS.64 R82, [R74+UR7+0x1800] ;  /* 0x001800074a527984 */ /* 0x000ee80008000a00 */
[----:B------:R-:W3:Y:S01]  /*7450*/  LDS.64 R80, [R43+UR7+0x1800] ;  /* 0x001800072b507984 */ /* 0x000ee20008000a00 */
[----:B------:R-:W-:Y:S02]  /*7460*/  IMAD.MOV.U32 R52, RZ, RZ, R97 ;  /* 0x000000ffff347224 */ /* 0x000fe400078e0061 */
[----:B------:R-:W-:Y:S01]  /*7470*/  IMAD.MOV.U32 R53, RZ, RZ, R99 ;  /* 0x000000ffff357224 */ /* 0x000fe200078e0063 */
[----:B------:R-:W-:-:S02]  /*7480*/  F2FP.F16.E4M3.UNPACK_B R104, R70 ;  /* 0x00000046ff68723e */ /* 0x000fc400020006ff */
[----:B------:R-:W-:-:S04]  /*7490*/  F2FP.F16.E4M3.UNPACK_B R105, R71 ;  /* 0x00000047ff69723e */ /* 0x000fc800020006ff */
[----:B------:R-:W-:Y:S01]  /*74a0*/  HMMA.16816.F32 R56, R52, R106, R56 ;  /* 0x0000006a3438723c */ /* 0x000fe20000001838 */
[----:B------:R-:W-:Y:S02]  /*74b0*/  F2FP.F16.E4M3.UNPACK_B R106, R90 ;  /* 0x0000005aff6a723e */ /* 0x000fe400020006ff */
[----:B------:R-:W-:-:S05]  /*74c0*/  F2FP.F16.E4M3.UNPACK_B R107, R91 ;  /* 0x0000005bff6b723e */ /* 0x000fca00020006ff */
[----:B------:R-:W-:Y:S01]  /*74d0*/  HMMA.16816.F32 R48, R52, R108, R48 ;  /* 0x0000006c3430723c */ /* 0x000fe20000001830 */
[----:B0-----:R-:W-:Y:S02]  /*74e0*/  IMAD.MOV.U32 R52, RZ, RZ, R88 ;  /* 0x000000ffff347224 */ /* 0x001fe400078e0058 */
[----:B-1----:R-:W-:Y:S02]  /*74f0*/  IMAD.MOV.U32 R54, RZ, RZ, R100 ;  /* 0x000000ffff367224 */ /* 0x002fe400078e0064 */
[----:B--2---:R-:W-:Y:S02]  /*7500*/  IMAD.MOV.U32 R55, RZ, RZ, R102 ;  /* 0x000000ffff377224 */ /* 0x004fe400078e0066 */
[----:B------:R-:W-:-:S07]  /*7510*/  IMAD.MOV.U32 R53, RZ, RZ, R68 ;  /* 0x000000ffff357224 */ /* 0x000fce00078e0044 */
[C---:B------:R-:W-:Y:S08]  /*7520*/  HMMA.16816.F32 R76, R52.reuse, R104, R76 ;  /* 0x00000068344c723c */ /* 0x040ff0000000184c */
[----:B------:R-:W-:Y:S01]  /*7530*/  HMMA.16816.F32 R4, R52, R106, R4 ;  /* 0x0000006a3404723c */ /* 0x000fe20000001804 */
[----:B------:R-:W-:Y:S01]  /*7540*/  F2FP.F16.E4M3.UNPACK_B R96, R70.H1 ;  /* 0x00000046ff60723e */ /* 0x000fe200030006ff */
[----:B------:R-:W-:Y:S01]  /*7550*/  IMAD.MOV.U32 R52, RZ, RZ, R89 ;  /* 0x000000ffff347224 */ /* 0x000fe200078e0059 */
[----:B------:R-:W-:Y:S01]  /*7560*/  F2FP.F16.E4M3.UNPACK_B R97, R71.H1 ;  /* 0x00000047ff61723e */ /* 0x000fe200030006ff */
[----:B------:R-:W-:Y:S01]  /*7570*/  IMAD.MOV.U32 R54, RZ, RZ, R101 ;  /* 0x000000ffff367224 */ /* 0x000fe200078e0065 */
[----:B------:R-:W-:Y:S01]  /*7580*/  F2FP.F16.E4M3.UNPACK_B R98, R90.H1 ;  /* 0x0000005aff62723e */ /* 0x000fe200030006ff */
[----:B------:R-:W-:Y:S01]  /*7590*/  IMAD.MOV.U32 R55, RZ, RZ, R103 ;  /* 0x000000ffff377224 */ /* 0x000fe200078e0067 */
[----:B------:R-:W-:Y:S01]  /*75a0*/  F2FP.F16.E4M3.UNPACK_B R99, R91.H1 ;  /* 0x0000005bff63723e */ /* 0x000fe200030006ff */
[----:B------:R-:W-:Y:S01]  /*75b0*/  IMAD.MOV.U32 R53, RZ, RZ, R69 ;  /* 0x000000ffff357224 */ /* 0x000fe200078e0045 */
[----:B------:R-:W0:Y:S04]  /*75c0*/  LDS.64 R70, [R0+UR7+0x80] ;  /* 0x0000800700467984 */ /* 0x000e280008000a00 */
[----:B------:R-:W1:Y:S04]  /*75d0*/  LDS.64 R90, [R0+UR7+0x880] ;  /* 0x00088007005a7984 */ /* 0x000e680008000a00 */
[----:B------:R-:W2:Y:S01]  /*75e0*/  LDS.64 R68, [R42+UR7+0x80] ;  /* 0x000080072a447984 */ /* 0x000ea20008000a00 */
[C---:B------:R-:W-:Y:S03]  /*75f0*/  HMMA.16816.F32 R76, R52.reuse, R96, R76 ;  /* 0x00000060344c723c */ /* 0x040fe6000000184c */
[----:B------:R-:W0:Y:S05]  /*7600*/  LDS.64 R88, [R42+UR7+0x880] ;  /* 0x000880072a587984 */ /* 0x000e2a0008000a00 */
[----:B------:R-:W-:Y:S01]  /*7610*/  HMMA.16816.F32 R4, R52, R98, R4 ;  /* 0x000000623404723c */ /* 0x000fe20000001804 */
[----:B---3--:R-:W-:-:S02]  /*7620*/  IMAD.MOV.U32 R52, RZ, RZ, R62 ;  /* 0x000000ffff347224 */ /* 0x008fc400078e003e */
[----:B-----5:R-:W-:Y:S02]  /*7630*/  IMAD.MOV.U32 R54, RZ, RZ, R60 ;  /* 0x000000ffff367224 */ /* 0x020fe400078e003c */
[----:B------:R-:W-:Y:S02]  /*7640*/  IMAD.MOV.U32 R55, RZ, RZ, R82 ;  /* 0x000000ffff377224 */ /* 0x000fe400078e0052 */
[----:B------:R-:W-:-:S07]  /*7650*/  IMAD.MOV.U32 R53, RZ, RZ, R80 ;  /* 0x000000ffff357224 */ /* 0x000fce00078e0050 */
[C---:B------:R-:W-:Y:S08]  /*7660*/  HMMA.16816.F32 R56, R52.reuse, R104, R56 ;  /* 0x000000683438723c */ /* 0x040ff00000001838 */
[----:B------:R-:W-:Y:S01]  /*7670*/  HMMA.16816.F32 R52, R52, R106, R48 ;  /* 0x0000006a3434723c */ /* 0x000fe20000001830 */
[----:B------:R-:W-:Y:S02]  /*7680*/  IMAD.MOV.U32 R48, RZ, RZ, R63 ;  /* 0x000000ffff307224 */ /* 0x000fe400078e003f */
[----:B------:R-:W-:-:S02]  /*7690*/  IMAD.MOV.U32 R50, RZ, RZ, R61 ;  /* 0x000000ffff327224 */ /* 0x000fc400078e003d */
[----:B------:R-:W-:Y:S02]  /*76a0*/  IMAD.MOV.U32 R51, RZ, RZ, R83 ;  /* 0x000000ffff337224 */ /* 0x000fe400078e0053 */
[----:B------:R-:W-:-:S07]  /*76b0*/  IMAD.MOV.U32 R49, RZ, RZ, R81 ;  /* 0x000000ffff317224 */ /* 0x000fce00078e0051 */
[----:B------:R-:W-:Y:S01]  /*76c0*/  HMMA.16816.F32 R48, R48, R96, R56 ;  /* 0x000000603030723c */ /* 0x000fe20000001838 */
[----:B------:R-:W-:Y:S01]  /*76d0*/  IMAD.MOV.U32 R56, RZ, RZ, R63 ;  /* 0x000000ffff387224 */ /* 0x000fe200078e003f */
[----:B------:R-:W-:Y:S01]  /*76e0*/  F2FP.F16.E4M3.UNPACK_B R100, R84 ;  /* 0x00000054ff64723e */ /* 0x000fe200020006ff */
[----:B------:R-:W-:Y:S01]  /*76f0*/  IMAD.MOV.U32 R58, RZ, RZ, R61 ;  /* 0x000000ffff3a7224 */ /* 0x000fe200078e003d */
[----:B------:R-:W-:Y:S01]  /*7700*/  F2FP.F16.E4M3.UNPACK_B R101, R85 ;  /* 0x00000055ff65723e */ /* 0x000fe200020006ff */
[----:B------:R-:W-:Y:S01]  /*7710*/  IMAD.MOV.U32 R59, RZ, RZ, R83 ;  /* 0x000000ffff3b7224 */ /* 0x000fe200078e0053 */
[----:B------:R-:W-:Y:S01]  /*7720*/  LDS.64 R96, [R0+UR7+0x1880] ;  /* 0x0018800700607984 */ /* 0x000fe20008000a00 */
[----:B------:R-:W-:-:S03]  /*7730*/  IMAD.MOV.U32 R57, RZ, RZ, R81 ;  /* 0x000000ffff397224 */ /* 0x000fc600078e0051 */
[----:B------:R-:W3:Y:S04]  /*7740*/  LDS.64 R80, [R0+UR7+0x1080] ;  /* 0x0010800700507984 */ /* 0x000ee80008000a00 */
[----:B------:R-:W-:Y:S01]  /*7750*/  HMMA.16816.F32 R52, R56, R98, R52 ;  /* 0x000000623834723c */ /* 0x000fe20000001834 */
[----:B0-----:R-:W-:Y:S01]  /*7760*/  IMAD.MOV.U32 R56, RZ, RZ, R70 ;  /* 0x000000ffff387224 */ /* 0x001fe200078e0046 */
[----:B------:R-:W0:Y:S01]  /*7770*/  LDS.64 R82, [R42+UR7+0x1080] ;  /* 0x001080072a527984 */ /* 0x000e220008000a00 */
[----:B-1----:R-:W-:Y:S02]  /*7780*/  IMAD.MOV.U32 R57, RZ, RZ, R90 ;  /* 0x000000ffff397224 */ /* 0x002fe400078e005a */
[----:B--2---:R-:W-:Y:S01]  /*7790*/  IMAD.MOV.U32 R58, RZ, RZ, R68 ;  /* 0x000000ffff3a7224 */ /* 0x004fe200078e0044 */
[----:B------:R-:W1:Y:S01]  /*77a0*/  LDS.64 R98, [R42+UR7+0x1880] ;  /* 0x001880072a627984 */ /* 0x000e620008000a00 */
[----:B------:R-:W-:Y:S01]  /*77b0*/  IMAD.MOV.U32 R59, RZ, RZ, R88 ;  /* 0x000000ffff3b7224 */ /* 0x000fe200078e0058 */
[----:B------:R-:W-:-:S06]  /*77c0*/  F2FP.F16.E4M3.UNPACK_B R102, R92 ;  /* 0x0000005cff66723e */ /* 0x000fcc00020006ff */
[C---:B------:R-:W-:Y:S01]  /*77d0*/  HMMA.16816.F32 R76, R56.reuse, R100, R76 ;  /* 0x00000064384c723c */ /* 0x040fe2000000184c */
[----:B------:R-:W-:Y:S02]  /*77e0*/  F2FP.F16.E4M3.UNPACK_B R103, R93 ;  /* 0x0000005dff67723e */ /* 0x000fe400020006ff */
[----:B------:R-:W-:Y:S02]  /*77f0*/  F2FP.F16.E4M3.UNPACK_B R104, R84.H1 ;  /* 0x00000054ff68723e */ /* 0x000fe400030006ff */
[----:B------:R-:W-:Y:S01]  /*7800*/  F2FP.F16.E4M3.UNPACK_B R105, R85.H1 ;  /* 0x00000055ff69723e */ /* 0x000fe200030006ff */
[----:B------:R-:W-:Y:S01]  /*7810*/  IMAD.MOV.U32 R63, RZ, RZ, R89 ;  /* 0x000000ffff3f7224 */ /* 0x000fe200078e0059 */
[----:B------:R-:W-:Y:S01]  /*7820*/  LDS.64 R84, [R74+UR7+0x880] ;  /* 0x000880074a547984 */ /* 0x000fe20008000a00 */
[----:B------:R-:W-:Y:S01]  /*7830*/  HMMA.16816.F32 R56, R56, R102, R4 ;  /* 0x000000663838723c */ /* 0x000fe20000001804 */
[----:B------:R-:W-:Y:S02]  /*7840*/  IMAD.MOV.U32 R4, RZ, RZ, R71 ;  /* 0x000000ffff047224 */ /* 0x000fe400078e0047 */
[----:B------:R-:W-:-:S02]  /*7850*/  IMAD.MOV.U32 R5, RZ, RZ, R91 ;  /* 0x000000ffff057224 */ /* 0x000fc400078e005b */
[----:B------:R-:W-:Y:S02]  /*7860*/  IMAD.MOV.U32 R6, RZ, RZ, R69 ;  /* 0x000000ffff067224 */ /* 0x000fe400078e0045 */
[----:B------:R-:W-:Y:S02]  /*7870*/  IMAD.MOV.U32 R7, RZ, RZ, R89 ;  /* 0x000000ffff077224 */ /* 0x000fe400078e0059 */
[----:B------:R-:W-:Y:S05]  /*7880*/  LDS.64 R88, [R43+UR7+0x880] ;  /* 0x000880072b587984 */ /* 0x000fea0008000a00 */
[----:B------:R-:W-:Y:S01]  /*7890*/  HMMA.16816.F32 R4, R4, R104, R76 ;  /* 0x000000680404723c */ /* 0x000fe2000000184c */
[----:B------:R-:W2:Y:S04]  /*78a0*/  LDS.64 R78, [R43+UR7+0x80] ;  /* 0x000080072b4e7984 */ /* 0x000ea80008000a00 */
[----:B------:R-:W5:Y:S01]  /*78b0*/  LDS.64 R76, [R74+UR7+0x80] ;  /* 0x000080074a4c7984 */ /* 0x000f620008000a00 */
[----:B------:R-:W-:Y:S01]  /*78c0*/  F2FP.F16.E4M3.UNPACK_B R92, R92.H1 ;  /* 0x0000005cff5c723e */ /* 0x000fe200030006ff */
[----:B------:R-:W-:Y:S01]  /*78d0*/  IMAD.MOV.U32 R60, RZ, RZ, R71 ;  /* 0x000000ffff3c7224 */ /* 0x000fe200078e0047 */
[----:B------:R-:W-:Y:S01]  /*78e0*/  F2FP.F16.E4M3.UNPACK_B R93, R93.H1 ;  /* 0x0000005dff5d723e */ /* 0x000fe200030006ff */
[----:B------:R-:W-:-:S02]  /*78f0*/  IMAD.MOV.U32 R61, RZ, RZ, R91 ;  /* 0x000000ffff3d7224 */ /* 0x000fc400078e005b */
[----:B------:R-:W-:-:S07]  /*7900*/  IMAD.MOV.U32 R62, RZ, RZ, R69 ;  /* 0x000000ffff3e7224 */ /* 0x000fce00078e0045 */
[----:B------:R-:W-:Y:S01]  /*7910*/  HMMA.16816.F32 R56, R60, R92, R56 ;  /* 0x0000005c3c38723c */ /* 0x000fe20000001838 */
[----:B---3--:R-:W-:Y:S02]  /*7920*/  IMAD.MOV.U32 R60, RZ, RZ, R80 ;  /* 0x000000ffff3c7224 */ /* 0x008fe400078e0050 */
[----:B------:R-:W-:Y:S02]  /*7930*/  IMAD.MOV.U32 R61, RZ, RZ, R96 ;  /* 0x000000ffff3d7224 */ /* 0x000fe400078e0060 */
[----:B0-----:R-:W-:Y:S02]  /*7940*/  IMAD.MOV.U32 R62, RZ, RZ, R82 ;  /* 0x000000ffff3e7224 */ /* 0x001fe400078e0052 */
[----:B-1----:R-:W-:-:S07]  /*7950*/  IMAD.MOV.U32 R63, RZ, RZ, R98 ;  /* 0x000000ffff3f7224 */ /* 0x002fce00078e0062 */
[----:B------:R-:W-:Y:S01]  /*7960*/  HMMA.16816.F32 R48, R60, R100, R48 ;  /* 0x000000643c30723c */ /* 0x000fe20000001830 */
[----:B------:R-:W-:Y:S02]  /*7970*/  IMAD.MOV.U32 R68, RZ, RZ, R81 ;  /* 0x000000ffff447224 */ /* 0x000fe400078e0051 */
[----:B------:R-:W-:-:S05]  /*7980*/  IMAD.MOV.U32 R70, RZ, RZ, R83 ;  /* 0x000000ffff467224 */ /* 0x000fca00078e0053 */
[----:B------:R-:W-:Y:S01]  /*7990*/  HMMA.16816.F32 R52, R60, R102, R52 ;  /* 0x000000663c34723c */ /* 0x000fe20000001834 */
[----:B------:R-:W-:Y:S02]  /*79a0*/  IMAD.MOV.U32 R60, RZ, RZ, R81 ;  /* 0x000000ffff3c7224 */ /* 0x000fe400078e0051 */
[----:B------:R-:W-:Y:S01]  /*79b0*/  IMAD.MOV.U32 R62, RZ, RZ, R83 ;  /* 0x000000ffff3e7224 */ /* 0x000fe200078e0053 */
[----:B------:R-:W0:Y:S04]  /*79c0*/  LDS.64 R80, [R43+UR7+0x1080] ;  /* 0x001080072b507984 */ /* 0x000e280008000a00 */
[----:B------:R-:W1:Y:S04]  /*79d0*/  LDS.64 R82, [R43+UR7+0x1880] ;  /* 0x001880072b527984 */ /* 0x000e680008000a00 */
[----:B------:R-:W3:Y:S04]  /*79e0*/  LDS.64 R42, [R74+UR7+0x1080] ;  /* 0x001080074a2a7984 */ /* 0x000ee80008000a00 */
[----:B------:R-:W0:Y:S01]  /*79f0*/  LDS.64 R74, [R74+UR7+0x1880] ;  /* 0x001880074a4a7984 */ /* 0x000e220008000a00 */
[----:B------:R-:W-:-:S02]  /*7a00*/  IMAD.MOV.U32 R61, RZ, RZ, R97 ;  /* 0x000000ffff3d7224 */ /* 0x000fc400078e0061 */
[----:B------:R-:W-:Y:S01]  /*7a10*/  IMAD.MOV.U32 R63, RZ, RZ, R99 ;  /* 0x000000ffff3f7224 */ /* 0x000fe200078e0063 */
[----:B------:R-:W-:Y:S02]  /*7a20*/  F2FP.F16.E4M3.UNPACK_B R90, R86 ;  /* 0x00000056ff5a723e */ /* 0x000fe400020006ff */
[----:B------:R-:W-:-:S04]  /*7a30*/  F2FP.F16.E4M3.UNPACK_B R91, R87 ;  /* 0x00000057ff5b723e */ /* 0x000fc800020006ff */
[----:B------:R-:W-:Y:S01]  /*7a40*/  HMMA.16816.F32 R60, R60, R104, R48 ;  /* 0x000000683c3c723c */ /* 0x000fe20000001830 */
[----:B--2---:R-:W-:Y:S02]  /*7a50*/  IMAD.MOV.U32 R48, RZ, RZ, R78 ;  /* 0x000000ffff307224 */ /* 0x004fe400078e004e */
[----:B------:R-:W-:Y:S02]  /*7a60*/  IMAD.MOV.U32 R49, RZ, RZ, R88 ;  /* 0x000000ffff317224 */ /* 0x000fe400078e0058 */
[----:B-----5:R-:W-:Y:S02]  /*7a70*/  IMAD.MOV.U32 R50, RZ, RZ, R76 ;  /* 0x000000ffff327224 */ /* 0x020fe400078e004c */
[----:B------:R-:W-:Y:S02]  /*7a80*/  IMAD.MOV.U32 R51, RZ, RZ, R84 ;  /* 0x000000ffff337224 */ /* 0x000fe400078e0054 */
[----:B------:R-:W-:Y:S02]  /*7a90*/  IMAD.MOV.U32 R69, RZ, RZ, R97 ;  /* 0x000000ffff457224 */ /* 0x000fe400078e0061 */
[----:B------:R-:W-:-:S03]  /*7aa0*/  IMAD.MOV.U32 R71, RZ, RZ, R99 ;  /* 0x000000ffff477224 */ /* 0x000fc600078e0063 */
[----:B------:R-:W-:Y:S08]  /*7ab0*/  HMMA.16816.F32 R4, R48, R90, R4 ;  /* 0x0000005a3004723c */ /* 0x000ff00000001804 */
[----:B------:R-:W-:Y:S01]  /*7ac0*/  HMMA.16816.F32 R68, R68, R92, R52 ;  /* 0x0000005c4444723c */ /* 0x000fe20000001834 */
[----:B------:R-:W-:Y:S02]  /*7ad0*/  F2FP.F16.E4M3.UNPACK_B R92, R94 ;  /* 0x0000005eff5c723e */ /* 0x000fe400020006ff */
[----:B------:R-:W-:-:S02]  /*7ae0*/  F2FP.F16.E4M3.UNPACK_B R93, R95 ;  /* 0x0000005fff5d723e */ /* 0x000fc400020006ff */
[----:B------:R-:W-:Y:S02]  /*7af0*/  F2FP.F16.E4M3.UNPACK_B R86, R86.H1 ;  /* 0x00000056ff56723e */ /* 0x000fe400030006ff */
[----:B------:R-:W-:-:S03]  /*7b00*/  F2FP.F16.E4M3.UNPACK_B R87, R87.H1 ;  /* 0x00000057ff57723e */ /* 0x000fc600030006ff */
[----:B------:R-:W-:Y:S01]  /*7b10*/  HMMA.16816.F32 R56, R48, R92, R56 ;  /* 0x0000005c3038723c */ /* 0x000fe20000001838 */
[----:B------:R-:W-:Y:S02]  /*7b20*/  IMAD.MOV.U32 R48, RZ, RZ, R79 ;  /* 0x000000ffff307224 */ /* 0x000fe400078e004f */
[----:B------:R-:W-:Y:S02]  /*7b30*/  IMAD.MOV.U32 R49, RZ, RZ, R89 ;  /* 0x000000ffff317224 */ /* 0x000fe400078e0059 */
[----:B------:R-:W-:Y:S02]  /*7b40*/  IMAD.MOV.U32 R50, RZ, RZ, R77 ;  /* 0x000000ffff327224 */ /* 0x000fe400078e004d */
[----:B------:R-:W-:-:S07]  /*7b50*/  IMAD.MOV.U32 R51, RZ, RZ, R85 ;  /* 0x000000ffff337224 */ /* 0x000fce00078e0055 */
[----:B------:R-:W-:Y:S01]  /*7b60*/  HMMA.16816.F32 R48, R48, R86, R4 ;  /* 0x000000563030723c */ /* 0x000fe20000001804 */
[----:B0-----:R-:W-:Y:S02]  /*7b70*/  IMAD.MOV.U32 R4, RZ, RZ, R80 ;  /* 0x000000ffff047224 */ /* 0x001fe400078e0050 */
[----:B-1----:R-:W-:Y:S02]  /*7b80*/  IMAD.MOV.U32 R5, RZ, RZ, R82 ;  /* 0x000000ffff057224 */ /* 0x002fe400078e0052 */
[----:B---3--:R-:W-:Y:S02]  /*7b90*/  IMAD.MOV.U32 R6, RZ, RZ, R42 ;  /* 0x000000ffff067224 */ /* 0x008fe400078e002a */
[----:B------:R-:W-:-:S07]  /*7ba0*/  IMAD.MOV.U32 R7, RZ, RZ, R74 ;  /* 0x000000ffff077224 */ /* 0x000fce00078e004a */
[----:B------:R-:W-:Y:S01]  /*7bb0*/  HMMA.16816.F32 R60, R4, R90, R60 ;  /* 0x0000005a043c723c */ /* 0x000fe2000000183c */
[----:B------:R-:W-:Y:S01]  /*7bc0*/  F2FP.F16.E4M3.UNPACK_B R94, R94.H1 ;  /* 0x0000005eff5e723e */ /* 0x000fe200030006ff */
[----:B------:R-:W-:Y:S01]  /*7bd0*/  IMAD.MOV.U32 R52, RZ, RZ, R79 ;  /* 0x000000ffff347224 */ /* 0x000fe200078e004f */
[----:B------:R-:W-:Y:S01]  /*7be0*/  F2FP.F16.E4M3.UNPACK_B R95, R95.H1 ;  /* 0x0000005fff5f723e */ /* 0x000fe200030006ff */
[----:B------:R-:W-:-:S04]  /*7bf0*/  IMAD.MOV.U32 R53, RZ, RZ, R89 ;  /* 0x000000ffff357224 */ /* 0x000fc800078e0059 */
[----:B------:R-:W-:Y:S01]  /*7c00*/  HMMA.16816.F32 R68, R4, R92, R68 ;  /* 0x0000005c0444723c */ /* 0x000fe20000001844 */
[----:B------:R-:W-:Y:S02]  /*7c10*/  IMAD.MOV.U32 R54, RZ, RZ, R77 ;  /* 0x000000ffff367224 */ /* 0x000fe400078e004d */
[----:B------:R-:W-:Y:S02]  /*7c20*/  IMAD.MOV.U32 R55, RZ, RZ, R85 ;  /* 0x000000ffff377224 */ /* 0x000fe400078e0055 */
[----:B------:R-:W-:Y:S02]  /*7c30*/  IMAD.MOV.U32 R4, RZ, RZ, R81 ;  /* 0x000000ffff047224 */ /* 0x000fe400078e0051 */
[----:B------:R-:W-:Y:S02]  /*7c40*/  IMAD.MOV.U32 R5, RZ, RZ, R83 ;  /* 0x000000ffff057224 */ /* 0x000fe400078e0053 */
[----:B------:R-:W-:Y:S02]  /*7c50*/  IMAD.MOV.U32 R6, RZ, RZ, R43 ;  /* 0x000000ffff067224 */ /* 0x000fe400078e002b */
[----:B------:R-:W-:Y:S01]  /*7c60*/  IMAD.MOV.U32 R7, RZ, RZ, R75 ;  /* 0x000000ffff077224 */ /* 0x000fe200078e004b */
[----:B------:R-:W-:Y:S08]  /*7c70*/  HMMA.16816.F32 R52, R52, R94, R56 ;  /* 0x0000005e3434723c */ /* 0x000ff00000001838 */
[----:B------:R-:W-:Y:S01]  /*7c80*/  HMMA.16816.F32 R56, R4, R86, R60 ;  /* 0x000000560438723c */ /* 0x000fe2000000183c */
[----:B------:R-:W-:-:S02]  /*7c90*/  IMAD.MOV.U32 R60, RZ, RZ, R81 ;  /* 0x000000ffff3c7224 */ /* 0x000fc400078e0051 */
[----:B------:R-:W-:Y:S02]  /*7ca0*/  IMAD.MOV.U32 R61, RZ, RZ, R83 ;  /* 0x000000ffff3d7224 */ /* 0x000fe400078e0053 */
[----:B------:R-:W-:Y:S02]  /*7cb0*/  IMAD.MOV.U32 R62, RZ, RZ, R43 ;  /* 0x000000ffff3e7224 */ /* 0x000fe400078e002b */
[----:B------:R-:W-:Y:S01]  /*7cc0*/  IMAD.MOV.U32 R63, RZ, RZ, R75 ;  /* 0x000000ffff3f7224 */ /* 0x000fe200078e004b */
[----:B------:R-:W-:-:S06]  /*7cd0*/  UIADD3 UR6, UPT, UPT, UR6, 0x80, URZ ;  /* 0x0000008006067890 */ /* 0x000fcc000fffe0ff */
[----:B------:R-:W-:Y:S01]  /*7ce0*/  HMMA.16816.F32 R60, R60, R94, R68 ;  /* 0x0000005e3c3c723c */ /* 0x000fe20000001844 */
[----:B------:R-:W-:Y:S01]  /*7cf0*/  UISETP.GE.AND UP0, UPT, UR6, UR16, UPT ;  /* 0x000000100600728c */ /* 0x000fe2000bf06270 */
[----:B----4-:R-:W-:Y:S02]  /*7d00*/  FFMA2 R46, R46.F32x2.HI_LO, R2.F32x2.HI_LO, R66.F32x2.HI_LO ;  /* 0x000000022e2e7249 */ /* 0x010fe40000000042 */
[----:B------:R-:W-:Y:S02]  /*7d10*/  IMAD.MOV.U32 R3, RZ, RZ, R72 ;  /* 0x000000ffff037224 */ /* 0x000fe400078e0048 */
[----:B------:R-:W-:Y:S02]  /*7d20*/  IMAD.MOV.U32 R0, RZ, RZ, R64 ;  /* 0x000000ffff007224 */ /* 0x000fe400078e0040 */
[----:B------:R-:W-:Y:S02]  /*7d30*/  IMAD.MOV.U32 R43, RZ, RZ, R65 ;  /* 0x000000ffff2b7224 */ /* 0x000fe400078e0041 */
[----:B------:R-:W-:Y:S01]  /*7d40*/  IMAD.MOV.U32 R5, RZ, RZ, R73 ;  /* 0x000000ffff057224 */ /* 0x000fe200078e0049 */
[----:B------:R-:W-:-:S02]  /*7d50*/  ULEA UR5, UR11, UR5, 0x7 ;  /* 0x000000050b057291 */ /* 0x000fc4000f8e38ff */
[----:B------:R-:W-:Y:S01]  /*7d60*/  ULEA UR4, UR14, UR4, 0x7 ;  /* 0x000000040e047291 */ /* 0x000fe2000f8e38ff */
[----:B------:R-:W-:Y:S11]  /*7d70*/  BRA.U !UP0, `(.L_x_1) ;  /* 0xffffffad08947547 */ /* 0x000ff6000b83ffff */
.L_x_0:
[----:B------:R-:W0:Y:S01]  /*7d80*/  S2R R35, SR_TID.X ;  /* 0x0000000000237919 */ /* 0x000e220000002100 */
[C---:B------:R-:W-:Y:S01]  /*7d90*/  FSETP.GT.AND P4, PT, |R45|.reuse, 8.50705917302346158658e+37, PT ;  /* 0x7e8000002d00780b */ /* 0x040fe20003f84200 */
[----:B------:R-:W1:Y:S01]  /*7da0*/  S2UR UR5, SR_CgaCtaId ;  /* 0x00000000000579c3 */ /* 0x000e620000008800 */
[----:B------:R-:W-:-:S07]  /*7db0*/  FSETP.GEU.AND P5, PT, |R45|, 1.175494350822287508e-38, PT ;  /* 0x008000002d00780b */ /* 0x000fce0003fae200 */
[----:B------:R-:W-:Y:S01]  /*7dc0*/  BAR.SYNC.DEFER_BLOCKING 0x0 ;  /* 0x0000000000007b1d */ /* 0x000fe20000010000 */
[C---:B------:R-:W-:Y:S02]  /*7dd0*/  FSETP.GT.AND P3, PT, |R44|.reuse, 8.50705917302346158658e+37, PT ;  /* 0x7e8000002c00780b */ /* 0x040fe40003f64200 */
[----:B------:R-:W-:Y:S02]  /*7de0*/  FSETP.GEU.AND P6, PT, R45, 1.175494350822287508e-38, PT ;  /* 0x008000002d00780b */ /* 0x000fe40003fce000 */
[C---:B------:R-:W-:Y:S01]  /*7df0*/  FSETP.GEU.AND P2, PT, |R44|.reuse, 1.175494350822287508e-38, PT ;  /* 0x008000002c00780b */ /* 0x040fe20003f4e200 */
[----:B------:R-:W-:Y:S01]  /*7e00*/  UMOV UR4, 0x400 ;  /* 0x0000040000047882 */ /* 0x000fe20000000000 */
[----:B------:R-:W-:Y:S01]  /*7e10*/  FSETP.GEU.AND P1, PT, R44, 1.175494350822287508e-38, PT ;  /* 0x008000002c00780b */ /* 0x000fe20003f2e000 */
[----:B------:R-:W2:Y:S01]  /*7e20*/  S2R R67, SR_TID.X ;  /* 0x0000000000437919 */ /* 0x000ea20000002100 */
[----:B------:R-:W-:Y:S01]  /*7e30*/  @P4 FMUL R55, R55, 0.25 ;  /* 0x3e80000037374820 */ /* 0x000fe20000400000 */
[----:B------:R-:W-:Y:S01]  /*7e40*/  @P4 FMUL R54, R54, 0.25 ;  /* 0x3e80000036364820 */ /* 0x000fe20000400000 */
[----:B------:R-:W-:Y:S01]  /*7e50*/  @P4 FMUL R51, R51, 0.25 ;  /* 0x3e80000033334820 */ /* 0x000fe20000400000 */
[----:B------:R-:W-:Y:S01]  /*7e60*/  @P4 FMUL R50, R50, 0.25 ;  /* 0x3e80000032324820 */ /* 0x000fe20000400000 */
[----:B------:R-:W-:Y:S01]  /*7e70*/  @!P5 FMUL R55, R55, 16777216 ;  /* 0x4b8000003737d820 */ /* 0x000fe20000400000 */
[----:B------:R-:W-:Y:S01]  /*7e80*/  @!P5 FMUL R54, R54, 16777216 ;  /* 0x4b8000003636d820 */ /* 0x000fe20000400000 */
[----:B------:R-:W-:Y:S01]  /*7e90*/  @!P5 FMUL R51, R51, 16777216 ;  /* 0x4b8000003333d820 */ /* 0x000fe20000400000 */
[----:B------:R-:W-:Y:S01]  /*7ea0*/  @!P5 FMUL R50, R50, 16777216 ;  /* 0x4b8000003232d820 */ /* 0x000fe20000400000 */
        /* <DEDUP_REMOVED lines=8> */
[----:B-1----:R-:W-:Y:S01]  /*7f30*/  ULEA UR6, UR5, UR4, 0x18 ;  /* 0x0000000405067291 */ /* 0x002fe2000f8ec0ff */
[----:B------:R-:W1:Y:S01]  /*7f40*/  S2R R66, SR_CTAID.X ;  /* 0x0000000000427919 */ /* 0x000e620000002500 */
[C---:B0-----:R-:W-:Y:S01]  /*7f50*/  IMAD.SHL.U32 R6, R35.reuse, 0x20, RZ ;  /* 0x0000002023067824 */ /* 0x041fe200078e00ff */
[C---:B------:R-:W-:Y:S01]  /*7f60*/  LOP3.LUT R7, R35.reuse, 0xc0, RZ, 0xc0, !PT ;  /* 0x000000c023077812 */ /* 0x040fe200078ec0ff */
[----:B------:R-:W-:Y:S01]  /*7f70*/  IMAD.SHL.U32 R4, R35, 0x4, RZ ;  /* 0x0000000423047824 */ /* 0x000fe200078e00ff */
[----:B------:R-:W-:Y:S01]  /*7f80*/  SHF.R.U32.HI R3, RZ, 0x4, R35 ;  /* 0x00000004ff037819 */ /* 0x000fe20000011623 */
[----:B------:R-:W0:Y:S01]  /*7f90*/  LDCU.64 UR4, c[0x0][0x3e0] ;  /* 0x00007c00ff0477ac */ /* 0x000e220008000a00 */
[----:B------:R-:W-:-:S02]  /*7fa0*/  LOP3.LUT R6, R6, 0x60, RZ, 0xc0, !PT ;  /* 0x0000006006067812 */ /* 0x000fc400078ec0ff */
[----:B------:R-:W-:Y:S02]  /*7fb0*/  LOP3.LUT R5, R4, 0xfc, RZ, 0xc0, !PT ;  /* 0x000000fc04057812 */ /* 0x000fe400078ec0ff */
[----:B------:R-:W-:Y:S01]  /*7fc0*/  LOP3.LUT R0, R35, 0x1c, RZ, 0xc0, !PT ;  /* 0x0000001c23007812 */ /* 0x000fe200078ec0ff */
[----:B------:R-:W-:Y:S01]  /*7fd0*/  IMAD R4, R7, 0x4, R6 ;  /* 0x0000000407047824 */ /* 0x000fe200078e0206 */
[----:B------:R-:W-:Y:S02]  /*7fe0*/  LOP3.LUT R3, R3, 0x2, RZ, 0xc0, !PT ;  /* 0x0000000203037812 */ /* 0x000fe400078ec0ff */
[----:B------:R-:W-:Y:S02]  /*7ff0*/  LOP3.LUT R2, R35, 0x18, RZ, 0xc0, !PT ;  /* 0x0000001823027812 */ /* 0x000fe400078ec0ff */
[----:B------:R-:W-:Y:S01]  /*8000*/  IADD3 R30, PT, PT, R0, R4, R3 ;  /* 0x00000004001e7210 */ /* 0x000fe20007ffe003 */
[----:B------:R-:W-:Y:S01]  /*8010*/  FMUL R3, R45, 8388608 ;  /* 0x4b0000002d037820 */ /* 0x000fe20000400000 */
[----:B------:R-:W-:Y:S01]  /*8020*/  SHF.R.U32.HI R6, RZ, 0x1, R7 ;  /* 0x00000001ff067819 */ /* 0x000fe20000011607 */
[----:B------:R-:W-:Y:S01]  /*8030*/  IMAD R5, R2, 0x80, R5 ;  /* 0x0000008002057824 */ /* 0x000fe200078e0205 */
[----:B------:R-:W-:-:S02]  /*8040*/  LOP3.LUT R8, R35, 0xff, RZ, 0xc0, !PT ;  /* 0x000000ff23087812 */ /* 0x000fc400078ec0ff */
[----:B------:R-:W-:Y:S01]  /*8050*/  FSEL R34, R3, R45, !P6 ;  /* 0x0000002d03227208 */ /* 0x000fe20007000000 */
[----:B------:R-:W-:Y:S01]  /*8060*/  @P4 FMUL R45, R45, 0.25 ;  /* 0x3e8000002d2d4820 */ /* 0x000fe20000400000 */
[----:B------:R-:W-:Y:S01]  /*8070*/  FMUL R3, R44, 8388608 ;  /* 0x4b0000002c037820 */ /* 0x000fe20000400000 */
[----:B------:R-:W-:Y:S01]  /*8080*/  LOP3.LUT R32, R5, R6, RZ, 0x3c, !PT ;  /* 0x0000000605207212 */ /* 0x000fe200078e3cff */
[----:B0-----:R-:W-:Y:S01]  /*8090*/  UIMAD UR4, UR8, UR4, URZ ;  /* 0x00000004080472a4 */ /* 0x001fe2000f8e02ff */
[----:B------:R-:W-:Y:S01]  /*80a0*/  @!P5 FMUL R45, R45, 16777216 ;  /* 0x4b8000002d2dd820 */ /* 0x000fe20000400000 */
[----:B------:R-:W-:Y:S01]  /*80b0*/  VIADD R6, R34, 0xc0cafb0d ;  /* 0xc0cafb0d22067836 */ /* 0x000fe20000000000 */
[----:B------:R-:W-:Y:S01]  /*80c0*/  FSEL R31, R3, R44, !P1 ;  /* 0x0000002c031f7208 */ /* 0x000fe20004800000 */
[----:B------:R-:W-:Y:S01]  /*80d0*/  @P3 FMUL R44, R44, 0.25 ;  /* 0x3e8000002c2c3820 */ /* 0x000fe20000400000 */
[----:B------:R-:W0:Y:S01]  /*80e0*/  MUFU.RCP R4, R45 ;  /* 0x0000002d00047308 */ /* 0x000e220000001000 */
[C---:B------:R-:W-:Y:S01]  /*80f0*/  FMUL R3, R47.reuse, 8388608 ;  /* 0x4b0000002f037820 */ /* 0x040fe20000400000 */
[----:B------:R-:W-:Y:S01]  /*8100*/  FSETP.GEU.AND P4, PT, R47, 1.175494350822287508e-38, PT ;  /* 0x008000002f00780b */ /* 0x000fe20003f8e000 */
[----:B------:R-:W-:Y:S01]  /*8110*/  @!P2 FMUL R44, R44, 16777216 ;  /* 0x4b8000002c2ca820 */ /* 0x000fe20000400000 */
[----:B------:R-:W-:-:S02]  /*8120*/  FSEL R5, RZ, -23, P6 ;  /* 0xc1b80000ff057808 */ /* 0x000fc40003000000 */
[----:B------:R-:W-:Y:S02]  /*8130*/  FSETP.GT.AND P6, PT, |R47|, 8.50705917302346158658e+37, PT ;  /* 0x7e8000002f00780b */ /* 0x000fe40003fc4200 */
[----:B------:R-:W-:Y:S01]  /*8140*/  LOP3.LUT R7, R6, 0xff800000, RZ, 0xc0, !PT ;  /* 0xff80000006077812 */ /* 0x000fe200078ec0ff */
[----:B------:R-:W3:Y:S01]  /*8150*/  MUFU.RCP R9, R44 ;  /* 0x0000002c00097308 */ /* 0x000ee20000001000 */
[----:B------:R-:W-:Y:S02]  /*8160*/  FSEL R40, R3, R47, !P4 ;  /* 0x0000002f03287208 */ /* 0x000fe40006000000 */
[C---:B------:R-:W-:Y:S02]  /*8170*/  FSETP.GEU.AND P5, PT, |R47|.reuse, 1.175494350822287508e-38, PT ;  /* 0x008000002f00780b */ /* 0x040fe40003fae200 */
[----:B------:R-:W-:Y:S01]  /*8180*/  FSEL R3, RZ, -23, P1 ;  /* 0xc1b80000ff037808 */ /* 0x000fe20000800000 */
[----:B------:R-:W-:Y:S01]  /*8190*/  VIADD R10, R40, 0xc0cafb0d ;  /* 0xc0cafb0d280a7836 */ /* 0x000fe20000000000 */
[----:B------:R-:W-:Y:S01]  /*81a0*/  ISETP.GE.U32.AND P0, PT, R8, 0x20, PT ;  /* 0x000000200800780c */ /* 0x000fe20003f06070 */
[----:B0-----:R-:W-:Y:S01]  /*81b0*/  FMUL R22, R4, R55 ;  /* 0x0000003704167220 */ /* 0x001fe20000400000 */
[----:B------:R-:W-:Y:S01]  /*81c0*/  FSETP.GT.AND P1, PT, |R46|, 8.50705917302346158658e+37, PT ;  /* 0x7e8000002e00780b */ /* 0x000fe20003f24200 */
[----:B------:R-:W-:Y:S01]  /*81d0*/  @P6 FMUL R47, R47, 0.25 ;  /* 0x3e8000002f2f6820 */ /* 0x000fe20000400000 */
[----:B------:R-:W-:Y:S01]  /*81e0*/  I2FP.F32.S32 R8, R7 ;  /* 0x0000000700087245 */ /* 0x000fe20000201400 */
[----:B------:R-:W-:Y:S01]  /*81f0*/  FMUL R23, R4, R54 ;  /* 0x0000003604177220 */ /* 0x000fe20000400000 */
[----:B------:R-:W-:Y:S01]  /*8200*/  FSETP.GEU.AND P3, PT, |R46|, 1.175494350822287508e-38, PT ;  /* 0x008000002e00780b */ /* 0x000fe20003f6e200 */
[----:B------:R-:W-:Y:S01]  /*8210*/  FMUL R26, R4, R51 ;  /* 0x00000033041a7220 */ /* 0x000fe20000400000 */
[----:B------:R-:W-:Y:S01]  /*8220*/  FSETP.GEU.AND P2, PT, R46, 1.175494350822287508e-38, PT ;  /* 0x008000002e00780b */ /* 0x000fe20003f4e000 */
[----:B------:R-:W-:Y:S01]  /*8230*/  FFMA.FTZ R8, R8, 1.1920928955078125e-07, R5 ;  /* 0x3400000008087823 */ /* 0x000fe20000010005 */
[----:B------:R-:W-:Y:S01]  /*8240*/  FMUL R5, R46, 8388608 ;  /* 0x4b0000002e057820 */ /* 0x000fe20000400000 */
[----:B------:R-:W-:Y:S01]  /*8250*/  FMUL R27, R4, R50 ;  /* 0x00000032041b7220 */ /* 0x000fe20000400000 */
[----:B------:R-:W-:-:S02]  /*8260*/  VIADD R4, R31, 0xc0cafb0d ;  /* 0xc0cafb0d1f047836 */ /* 0x000fc40000000000 */
[----:B------:R-:W-:Y:S01]  /*8270*/  @!P5 FMUL R47, R47, 16777216 ;  /* 0x4b8000002f2fd820 */ /* 0x000fe20000400000 */
[----:B---3--:R-:W-:Y:S01]  /*8280*/  FMUL R24, R9, R53 ;  /* 0x0000003509187220 */ /* 0x008fe20000400000 */
[----:B------:R-:W-:Y:S01]  /*8290*/  FSEL R33, R5, R46, !P2 ;  /* 0x0000002e05217208 */ /* 0x000fe20005000000 */
[----:B------:R-:W-:Y:S01]  /*82a0*/  @P1 FMUL R46, R46, 0.25 ;  /* 0x3e8000002e2e1820 */ /* 0x000fe20000400000 */
[----:B------:R-:W-:Y:S01]  /*82b0*/  LOP3.LUT R4, R4, 0xff800000, RZ, 0xc0, !PT ;  /* 0xff80000004047812 */ /* 0x000fe200078ec0ff */
[C---:B------:R-:W-:Y:S01]  /*82c0*/  FMUL R25, R9.reuse, R52 ;  /* 0x0000003409197220 */ /* 0x040fe20000400000 */
[C---:B------:R-:W-:Y:S01]  /*82d0*/  FMUL R28, R9.reuse, R49 ;  /* 0x00000031091c7220 */ /* 0x040fe20000400000 */
[----:B------:R-:W-:Y:S01]  /*82e0*/  FMUL R29, R9, R48 ;  /* 0x00000030091d7220 */ /* 0x000fe20000400000 */
[----:B------:R-:W-:Y:S01]  /*82f0*/  @!P3 FMUL R46, R46, 16777216 ;  /* 0x4b8000002e2eb820 */ /* 0x000fe20000400000 */
[----:B------:R-:W0:Y:S01]  /*8300*/  MUFU.RCP R9, R47 ;  /* 0x0000002f00097308 */ /* 0x000e220000001000 */
[----:B------:R-:W-:Y:S01]  /*8310*/  I2FP.F32.S32 R6, R4 ;  /* 0x0000000400067245 */ /* 0x000fe20000201400 */
[----:B------:R-:W-:Y:S01]  /*8320*/  @P6 FMUL R63, R63, 0.25 ;  /* 0x3e8000003f3f6820 */ /* 0x000fe20000400000 */
[----:B------:R-:W-:Y:S01]  /*8330*/  @P6 FMUL R62, R62, 0.25 ;  /* 0x3e8000003e3e6820 */ /* 0x000fe20000400000 */
[----:B------:R-:W-:Y:S01]  /*8340*/  @P6 FMUL R59, R59, 0.25 ;  /* 0x3e8000003b3b6820 */ /* 0x000fe20000400000 */
[----:B------:R-:W-:Y:S01]  /*8350*/  @P6 FMUL R58, R58, 0.25 ;  /* 0x3e8000003a3a6820 */ /* 0x000fe20000400000 */
[----:B------:R-:W-:Y:S01]  /*8360*/  FFMA.FTZ R3, R6, 1.1920928955078125e-07, R3 ;  /* 0x3400000006037823 */ /* 0x000fe20000010003 */
[----:B------:R-:W-:Y:S01]  /*8370*/  VIADD R6, R33, 0xc0cafb0d ;  /* 0xc0cafb0d21067836 */ /* 0x000fe20000000000 */
[----:B------:R-:W3:Y:S01]  /*8380*/  MUFU.RCP R13, R46 ;  /* 0x0000002e000d7308 */ /* 0x000ee20000001000 */
        /* <DEDUP_REMOVED lines=8> */
[----:B------:R-:W-:Y:S01]  /*8410*/  LOP3.LUT R6, R6, 0xff800000, RZ, 0xc0, !PT ;  /* 0xff80000006067812 */ /* 0x000fe200078ec0ff */
[C---:B0-----:R-:W-:Y:S01]  /*8420*/  FMUL R14, R9.reuse, R63 ;  /* 0x0000003f090e7220 */ /* 0x041fe20000400000 */
[----:B------:R-:W-:Y:S01]  /*8430*/  LOP3.LUT R11, R10, 0xff800000, RZ, 0xc0, !PT ;  /* 0xff8000000a0b7812 */ /* 0x000fe200078ec0ff */
[C---:B------:R-:W-:Y:S01]  /*8440*/  FMUL R15, R9.reuse, R62 ;  /* 0x0000003e090f7220 */ /* 0x040fe20000400000 */
[C---:B------:R-:W-:Y:S01]  /*8450*/  FMUL R18, R9.reuse, R59 ;  /* 0x0000003b09127220 */ /* 0x040fe20000400000 */
[----:B------:R-:W-:Y:S01]  /*8460*/  FMUL R19, R9, R58 ;  /* 0x0000003a09137220 */ /* 0x000fe20000400000 */
[----:B------:R-:W-:Y:S01]  /*8470*/  FSEL R9, RZ, -23, P4 ;  /* 0xc1b80000ff097808 */ /* 0x000fe20002000000 */
[----:B------:R-:W-:Y:S01]  /*8480*/  @!P3 FMUL R61, R61, 16777216 ;  /* 0x4b8000003d3db820 */ /* 0x000fe20000400000 */
[----:B------:R-:W-:Y:S01]  /*8490*/  FSEL R5, RZ, -23, P2 ;  /* 0xc1b80000ff057808 */ /* 0x000fe20001000000 */
[----:B------:R-:W-:Y:S01]  /*84a0*/  @!P3 FMUL R60, R60, 16777216 ;  /* 0x4b8000003c3cb820 */ /* 0x000fe20000400000 */
[----:B------:R-:W-:Y:S01]  /*84b0*/  @!P3 FMUL R57, R57, 16777216 ;  /* 0x4b8000003939b820 */ /* 0x000fe20000400000 */
[----:B------:R-:W-:Y:S01]  /*84c0*/  @!P3 FMUL R56, R56, 16777216 ;  /* 0x4b8000003838b820 */ /* 0x000fe20000400000 */
[----:B------:R-:W-:Y:S01]  /*84d0*/  I2FP.F32.S32 R10, R6 ;  /* 0x00000006000a7245 */ /* 0x000fe20000201400 */
[C---:B---3--:R-:W-:Y:S01]  /*84e0*/  FMUL R16, R13.reuse, R61 ;  /* 0x0000003d0d107220 */ /* 0x048fe20000400000 */
[----:B------:R-:W-:Y:S01]  /*84f0*/  I2FP.F32.S32 R12, R11 ;  /* 0x0000000b000c7245 */ /* 0x000fe20000201400 */
[C---:B------:R-:W-:Y:S01]  /*8500*/  FMUL R17, R13.reuse, R60 ;  /* 0x0000003c0d117220 */ /* 0x040fe20000400000 */
[----:B------:R-:W-:Y:S01]  /*8510*/  F2FP.SATFINITE.E4M3.F32.PACK_AB_MERGE_C R28, R28, R29, RZ ;  /* 0x0000001d1c1c723e */ /* 0x000fe200048070ff */
[C---:B------:R-:W-:Y:S01]  /*8520*/  FMUL R20, R13.reuse, R57 ;  /* 0x000000390d147220 */ /* 0x040fe20000400000 */
[----:B------:R-:W-:Y:S01]  /*8530*/  F2FP.SATFINITE.E4M3.F32.PACK_AB_MERGE_C R25, R24, R25, RZ ;  /* 0x000000191819723e */ /* 0x000fe200048070ff */
[----:B------:R-:W-:Y:S01]  /*8540*/  FMUL R21, R13, R56 ;  /* 0x000000380d157220 */ /* 0x000fe20000400000 */
[----:B------:R-:W-:Y:S01]  /*8550*/  FFMA.FTZ R10, R10, 1.1920928955078125e-07, R5 ;  /* 0x340000000a0a7823 */ /* 0x000fe20000010005 */
[----:B------:R-:W-:Y:S01]  /*8560*/  FFMA.FTZ R13, R12, 1.1920928955078125e-07, R9 ;  /* 0x340000000c0d7823 */ /* 0x000fe20000010009 */
[----:B------:R-:W-:Y:S01]  /*8570*/  F2FP.SATFINITE.E4M3.F32.PACK_AB_MERGE_C R18, R18, R19, RZ ;  /* 0x000000131212723e */ /* 0x000fe200048070ff */
[----:B------:R-:W-:Y:S01]  /*8580*/  IMAD.IADD R4, R31, 0x1, -R4 ;  /* 0x000000011f047824 */ /* 0x000fe200078e0a04 */
[----:B------:R-:W-:Y:S01]  /*8590*/  LOP3.LUT R5, R28, 0xffff, RZ, 0xc0, !PT ;  /* 0x0000ffff1c057812 */ /* 0x000fe200078ec0ff */
[----:B------:R-:W-:Y:S01]  /*85a0*/  IMAD.IADD R7, R34, 0x1, -R7 ;  /* 0x0000000122077824 */ /* 0x000fe200078e0a07 */
[----:B------:R-:W-:Y:S01]  /*85b0*/  LOP3.LUT R12, R25, 0xffff, RZ, 0xc0, !PT ;  /* 0x0000ffff190c7812 */ /* 0x000fe200078ec0ff */
[----:B------:R-:W-:Y:S01]  /*85c0*/  FADD R4, R4, -1 ;  /* 0xbf80000004047421 */ /* 0x000fe20000000000 */
[----:B------:R-:W-:Y:S01]  /*85d0*/  F2FP.SATFINITE.E4M3.F32.PACK_AB_MERGE_C R15, R14, R15, RZ ;  /* 0x0000000f0e0f723e */ /* 0x000fe200048070ff */
[----:B------:R-:W-:Y:S01]  /*85e0*/  IMAD.IADD R6, R33, 0x1, -R6 ;  /* 0x0000000121067824 */ /* 0x000fe200078e0a06 */
[----:B------:R-:W-:Y:S01]  /*85f0*/  F2FP.SATFINITE.E4M3.F32.PACK_AB_MERGE_C R26, R26, R27, RZ ;  /* 0x0000001b1a1a723e */ /* 0x000fe200048070ff */
[----:B------:R-:W-:Y:S01]  /*8600*/  FADD R7, R7, -1 ;  /* 0xbf80000007077421 */ /* 0x000fe20000000000 */
[----:B------:R-:W-:Y:S01]  /*8610*/  SHF.R.U32.HI R5, RZ, 0x8, R5 ;  /* 0x00000008ff057819 */ /* 0x000fe20000011605 */
[----:B------:R-:W-:Y:S01]  /*8620*/  IMAD.IADD R11, R40, 0x1, -R11 ;  /* 0x00000001280b7824 */ /* 0x000fe200078e0a0b */
[----:B------:R-:W-:Y:S01]  /*8630*/  SHF.R.U32.HI R12, RZ, 0x8, R12 ;  /* 0x00000008ff0c7819 */ /* 0x000fe2000001160c */
[----:B------:R-:W0:Y:S01]  /*8640*/  LDC.64 R44, c[0x0][0x398] ;  /* 0x0000e600ff2c7b82 */ /* 0x000e220000000a00 */
[----:B------:R-:W-:Y:S01]  /*8650*/  PRMT R27, R15, 0x7604, R18 ;  /* 0x000076040f1b7816 */ /* 0x000fe20000000012 */
[----:B------:R-:W-:Y:S01]  /*8660*/  FADD R11, R11, -1 ;  /* 0xbf8000000b0b7421 */ /* 0x000fe20000000000 */
[----:B------:R-:W-:-:S02]  /*8670*/  F2FP.SATFINITE.E4M3.F32.PACK_AB_MERGE_C R23, R22, R23, RZ ;  /* 0x000000171617723e */ /* 0x000fc400048070ff */
[----:B------:R-:W-:Y:S02]  /*8680*/  LOP3.LUT R14, R18, 0xffff, RZ, 0xc0, !PT ;  /* 0x0000ffff120e7812 */ /* 0x000fe400078ec0ff */
[----:B------:R-:W-:Y:S02]  /*8690*/  LOP3.LUT R15, R15, 0xffff, RZ, 0xc0, !PT ;  /* 0x0000ffff0f0f7812 */ /* 0x000fe400078ec0ff */
[----:B------:R-:W-:Y:S02]  /*86a0*/  PRMT R19, R12, 0x7604, R5 ;  /* 0x000076040c137816 */ /* 0x000fe40000000005 */
[----:B------:R-:W-:Y:S02]  /*86b0*/  F2FP.SATFINITE.E4M3.F32.PACK_AB_MERGE_C R20, R20, R21, RZ ;  /* 0x000000151414723e */ /* 0x000fe400048070ff */
[----:B------:R-:W-:Y:S01]  /*86c0*/  F2FP.SATFINITE.E4M3.F32.PACK_AB_MERGE_C R17, R16, R17, RZ ;  /* 0x000000111011723e */ /* 0x000fe200048070ff */
[----:B------:R-:W-:Y:S01]  /*86d0*/  STS.U16 [R30+UR6+0x80], R19 ;  /* 0x000080131e007988 */ /* 0x000fe20008000406 */
[----:B------:R-:W-:-:S02]  /*86e0*/  LOP3.LUT R5, R26, 0xffff, RZ, 0xc0, !PT ;  /* 0x0000ffff1a057812 */ /* 0x000fc400078ec0ff */
[----:B------:R-:W-:Y:S02]  /*86f0*/  LOP3.LUT R12, R23, 0xffff, RZ, 0xc0, !PT ;  /* 0x0000ffff170c7812 */ /* 0x000fe400078ec0ff */
[----:B------:R-:W-:Y:S02]  /*8700*/  SHF.R.U32.HI R14, RZ, 0x8, R14 ;  /* 0x00000008ff0e7819 */ /* 0x000fe4000001160e */
[----:B------:R-:W-:Y:S02]  /*8710*/  SHF.R.U32.HI R15, RZ, 0x8, R15 ;  /* 0x00000008ff0f7819 */ /* 0x000fe4000001160f */
[----:B------:R-:W-:Y:S02]  /*8720*/  LOP3.LUT R9, R20, 0xffff, RZ, 0xc0, !PT ;  /* 0x0000ffff14097812 */ /* 0x000fe400078ec0ff */
[----:B------:R-:W-:Y:S02]  /*8730*/  LOP3.LUT R16, R17, 0xffff, RZ, 0xc0, !PT ;  /* 0x0000ffff11107812 */ /* 0x000fe400078ec0ff */
[----:B------:R-:W-:-:S02]  /*8740*/  SHF.R.U32.HI R5, RZ, 0x8, R5 ;  /* 0x00000008ff057819 */ /* 0x000fc40000011605 */
[----:B------:R-:W-:Y:S02]  /*8750*/  SHF.R.U32.HI R12, RZ, 0x8, R12 ;  /* 0x00000008ff0c7819 */ /* 0x000fe4000001160c */
[----:B------:R-:W-:Y:S01]  /*8760*/  PRMT R29, R15, 0x7604, R14 ;  /* 0x000076040f1d7816 */ /* 0x000fe2000000000e */
[----:B------:R-:W-:Y:S01]  /*8770*/  IMAD.MOV.U32 R14, RZ, RZ, 0x3dc6b27f ;  /* 0x3dc6b27fff0e7424 */ /* 0x000fe200078e00ff */
[----:B------:R-:W-:Y:S02]  /*8780*/  SHF.R.U32.HI R9, RZ, 0x8, R9 ;  /* 0x00000008ff097819 */ /* 0x000fe40000011609 */
[----:B------:R-:W-:Y:S02]  /*8790*/  SHF.R.U32.HI R16, RZ, 0x8, R16 ;  /* 0x00000008ff107819 */ /* 0x000fe40000011610 */
[----:B------:R-:W-:Y:S01]  /*87a0*/  PRMT R18, R12, 0x7604, R5 ;  /* 0x000076040c127816 */ /* 0x000fe20000000005 */
[----:B------:R-:W-:Y:S01]  /*87b0*/  FFMA.FTZ R5, R4, R14, -0.16845393180847167969 ;  /* 0xbe2c7f3004057423 */ /* 0x000fe2000001000e */
[----:B------:R-:W-:-:S02]  /*87c0*/  PRMT R25, R25, 0x7604, R28 ;  /* 0x0000760419197816 */ /* 0x000fc4000000001c */
[----:B------:R-:W-:Y:S01]  /*87d0*/  PRMT R21, R17, 0x7604, R20 ;  /* 0x0000760411157816 */ /* 0x000fe20000000014 */
[----:B------:R-:W-:Y:S01]  /*87e0*/  FFMA.FTZ R5, R4, R5, 0.1716887056827545166 ;  /* 0x3e2fcf2a04057423 */ /* 0x000fe20000010005 */
[----:B------:R-:W-:Y:S01]  /*87f0*/  PRMT R26, R23, 0x7604, R26 ;  /* 0x00007604171a7816 */ /* 0x000fe2000000001a */
[----:B------:R-:W-:Y:S01]  /*8800*/  STS.U16 [R30+UR6], R25 ;  /* 0x000000191e007988 */ /* 0x000fe20008000406 */
[----:B------:R-:W-:Y:S01]  /*8810*/  LOP3.LUT R17, R30, 0x20, RZ, 0x3c, !PT ;  /* 0x000000201e117812 */ /* 0x000fe200078e3cff */
[----:B------:R-:W-:Y:S01]  /*8820*/  FFMA.FTZ R5, R4, R5, -0.17900948226451873779 ;  /* 0xbe374e4304057423 */ /* 0x000fe20000010005 */
[----:B------:R-:W-:Y:S01]  /*8830*/  PRMT R23, R16, 0x7604, R9 ;  /* 0x0000760410177816 */ /* 0x000fe20000000009 */
[----:B------:R-:W-:Y:S01]  /*8840*/  FADD R9, R6, -1 ;  /* 0xbf80000006097421 */ /* 0x000fe20000000000 */
[----:B------:R-:W-:Y:S01]  /*8850*/  LOP3.LUT R12, R30, 0x40, RZ, 0x3c, !PT ;  /* 0x000000401e0c7812 */ /* 0x000fe200078e3cff */
[----:B------:R-:W-:Y:S01]  /*8860*/  STS.U16 [R17+UR6+0x400], R26 ;  /* 0x0004001a11007988 */ /* 0x000fe20008000406 */
[C---:B------:R-:W-:Y:S01]  /*8870*/  FFMA.FTZ R6, R7.reuse, R14, -0.16845393180847167969 ;  /* 0xbe2c7f3007067423 */ /* 0x040fe2000001000e */
[C---:B------:R-:W-:Y:S01]  /*8880*/  FFMA.FTZ R5, R4.reuse, R5, 0.20512372255325317383 ;  /* 0x3e520bf404057423 */ /* 0x040fe20000010005 */
[----:B------:R-:W3:Y:S01]  /*8890*/  LDC R28, c[0x0][0x3e8] ;  /* 0x0000fa00ff1c7b82 */ /* 0x000ee20000000800 */
[----:B------:R-:W-:Y:S01]  /*88a0*/  STS.U16 [R17+UR6+0x480], R18 ;  /* 0x0004801211007988 */ /* 0x000fe20008000406 */
[C---:B------:R-:W-:Y:S01]  /*88b0*/  FFMA.FTZ R6, R7.reuse, R6, 0.1716887056827545166 ;  /* 0x3e2fcf2a07067423 */ /* 0x040fe20000010006 */
[----:B------:R-:W-:Y:S01]  /*88c0*/  FFMA.FTZ R5, R4, R5, -0.24046532809734344482 ;  /* 0xbe763c8b04057423 */ /* 0x000fe20000010005 */
[----:B------:R-:W-:Y:S01]  /*88d0*/  LOP3.LUT R16, R30, 0x60, RZ, 0x3c, !PT ;  /* 0x000000601e107812 */ /* 0x000fe200078e3cff */
[----:B------:R-:W-:Y:S01]  /*88e0*/  STS.U16 [R12+UR6+0x800], R21 ;  /* 0x000800150c007988 */ /* 0x000fe20008000406 */
[----:B------:R-:W-:Y:S01]  /*88f0*/  FFMA.FTZ R6, R7, R6, -0.17900948226451873779 ;  /* 0xbe374e4307067423 */ /* 0x000fe20000010006 */
[C---:B------:R-:W-:Y:S01]  /*8900*/  FFMA.FTZ R5, R4.reuse, R5, 0.28857114911079406738 ;  /* 0x3e93bf9904057423 */ /* 0x040fe20000010005 */
[----:B------:R-:W-:Y:S01]  /*8910*/  ISETP.GE.U32.AND P2, PT, R31, 0x7f800000, PT ;  /* 0x7f8000001f00780c */ /* 0x000fe20003f46070 */
[----:B------:R4:W-:Y:S01]  /*8920*/  STS.U16 [R12+UR6+0x880], R23 ;  /* 0x000880170c007988 */ /* 0x0009e20008000406 */
[C---:B------:R-:W-:Y:S01]  /*8930*/  FFMA.FTZ R6, R7.reuse, R6, 0.20512372255325317383 ;  /* 0x3e520bf407067423 */ /* 0x040fe20000010006 */
[----:B------:R-:W-:Y:S01]  /*8940*/  FFMA.FTZ R5, R4, R5, -0.36067417263984680176 ;  /* 0xbeb8aa4904057423 */ /* 0x000fe20000010005 */
[----:B------:R-:W-:Y:S01]  /*8950*/  ISETP.GE.U32.AND P6, PT, R34, 0x7f800000, PT ;  /* 0x7f8000002200780c */ /* 0x000fe20003fc6070 */
[----:B------:R5:W-:Y:S01]  /*8960*/  STS.U16 [R16+UR6+0xc00], R27 ;  /* 0x000c001b10007988 */ /* 0x000be20008000406 */
[----:B------:R-:W-:Y:S01]  /*8970*/  FFMA.FTZ R6, R7, R6, -0.24046532809734344482 ;  /* 0xbe763c8b07067423 */ /* 0x000fe20000010006 */
[C---:B------:R-:W-:Y:S01]  /*8980*/  FFMA.FTZ R5, R4.reuse, R5, 0.48089820146560668945 ;  /* 0x3ef6384a04057423 */ /* 0x040fe20000010005 */
[----:B------:R-:W-:Y:S01]  /*8990*/  ISETP.GE.U32.AND P1, PT, R33, 0x7f800000, PT ;  /* 0x7f8000002100780c */ /* 0x000fe20003f26070 */
[----:B------:R0:W-:Y:S01]  /*89a0*/  STS.U16 [R16+UR6+0xc80], R29 ;  /* 0x000c801d10007988 */ /* 0x0001e20008000406 */
[----:B------:R-:W-:Y:S01]  /*89b0*/  FFMA.FTZ R6, R7, R6, 0.28857114911079406738 ;  /* 0x3e93bf9907067423 */ /* 0x000fe20000010006 */
[-C--:B----4-:R-:W-:Y:S01]  /*89c0*/  FFMA.FTZ R12, R9, R14.reuse, -0.16845393180847167969 ;  /* 0xbe2c7f30090c7423 */ /* 0x090fe2000001000e */
[----:B------:R-:W-:Y:S01]  /*89d0*/  FFMA.FTZ R14, R11, R14, -0.16845393180847167969 ;  /* 0xbe2c7f300b0e7423 */ /* 0x000fe2000001000e */
[C---:B------:R-:W-:Y:S01]  /*89e0*/  FFMA.FTZ R5, R4.reuse, R5, -0.72134751081466674805 ;  /* 0xbf38aa3b04057423 */ /* 0x040fe20000010005 */
[----:B------:R-:W-:Y:S01]  /*89f0*/  FFMA.FTZ R6, R7, R6, -0.36067417263984680176 ;  /* 0xbeb8aa4907067423 */ /* 0x000fe20000010006 */
[----:B------:R-:W-:Y:S01]  /*8a00*/  FFMA.FTZ R12, R9, R12, 0.1716887056827545166 ;  /* 0x3e2fcf2a090c7423 */ /* 0x000fe2000001000c */
[----:B------:R-:W-:Y:S01]  /*8a10*/  FFMA.FTZ R14, R11, R14, 0.1716887056827545166 ;  /* 0x3e2fcf2a0b0e7423 */ /* 0x000fe2000001000e */
[C---:B------:R-:W-:Y:S01]  /*8a20*/  FMUL R5, R4.reuse, R5 ;  /* 0x0000000504057220 */ /* 0x040fe20000400000 */
[----:B------:R-:W-:Y:S01]  /*8a30*/  FFMA.FTZ R6, R7, R6, 0.48089820146560668945 ;  /* 0x3ef6384a07067423 */ /* 0x000fe20000010006 */
[----:B------:R-:W-:Y:S01]  /*8a40*/  FFMA.FTZ R12, R9, R12, -0.17900948226451873779 ;  /* 0xbe374e43090c7423 */ /* 0x000fe2000001000c */
[----:B------:R-:W-:Y:S01]  /*8a50*/  FFMA.FTZ R14, R11, R14, -0.17900948226451873779 ;  /* 0xbe374e430b0e7423 */ /* 0x000fe2000001000e */
[C---:B------:R-:W-:Y:S01]  /*8a60*/  FMUL R5, R4.reuse, R5 ;  /* 0x0000000504057220 */ /* 0x040fe20000400000 */
[----:B------:R-:W-:Y:S01]  /*8a70*/  FFMA.FTZ R6, R7, R6, -0.72134751081466674805 ;  /* 0xbf38aa3b07067423 */ /* 0x000fe20000010006 */
[----:B------:R-:W-:Y:S01]  /*8a80*/  FFMA.FTZ R12, R9, R12, 0.20512372255325317383 ;  /* 0x3e520bf4090c7423 */ /* 0x000fe2000001000c */
[----:B------:R-:W-:Y:S01]  /*8a90*/  FFMA.FTZ R14, R11, R14, 0.20512372255325317383 ;  /* 0x3e520bf40b0e7423 */ /* 0x000fe2000001000e */
[----:B------:R-:W-:Y:S01]  /*8aa0*/  FFMA.FTZ R4, R4, 1.4426950216293334961, R5 ;  /* 0x3fb8aa3b04047823 */ /* 0x000fe20000010005 */
[----:B------:R-:W-:Y:S01]  /*8ab0*/  FMUL R6, R7, R6 ;  /* 0x0000000607067220 */ /* 0x000fe20000400000 */
[----:B------:R-:W-:Y:S01]  /*8ac0*/  FFMA.FTZ R12, R9, R12, -0.24046532809734344482 ;  /* 0xbe763c8b090c7423 */ /* 0x000fe2000001000c */
[----:B------:R-:W-:Y:S01]  /*8ad0*/  FFMA.FTZ R14, R11, R14, -0.24046532809734344482 ;  /* 0xbe763c8b0b0e7423 */ /* 0x000fe2000001000e */
[----:B------:R-:W-:Y:S01]  /*8ae0*/  SHF.R.U32.HI R5, RZ, 0x5, R35 ;  /* 0x00000005ff057819 */ /* 0x000fe20000011623 */
[----:B------:R-:W-:Y:S01]  /*8af0*/  FMUL R6, R7, R6 ;  /* 0x0000000607067220 */ /* 0x000fe20000400000 */
[----:B------:R-:W-:Y:S01]  /*8b00*/  FFMA.FTZ R12, R9, R12, 0.28857114911079406738 ;  /* 0x3e93bf99090c7423 */ /* 0x000fe2000001000c */
[----:B------:R-:W-:Y:S01]  /*8b10*/  FFMA.FTZ R14, R11, R14, 0.28857114911079406738 ;  /* 0x3e93bf990b0e7423 */ /* 0x000fe2000001000e */
[----:B------:R-:W-:Y:S01]  /*8b20*/  SGXT.U32 R5, R5, 0x3 ;  /* 0x000000030505781a */ /* 0x000fe20000000000 */
[----:B------:R-:W-:Y:S01]  /*8b30*/  FFMA.FTZ R7, R7, 1.4426950216293334961, R6 ;  /* 0x3fb8aa3b07077823 */ /* 0x000fe20000010006 */
[----:B------:R-:W-:Y:S01]  /*8b40*/  FFMA.FTZ R12, R9, R12, -0.36067417263984680176 ;  /* 0xbeb8aa49090c7423 */ /* 0x000fe2000001000c */
[----:B------:R-:W-:Y:S01]  /*8b50*/  FFMA.FTZ R14, R11, R14, -0.36067417263984680176 ;  /* 0xbeb8aa490b0e7423 */ /* 0x000fe2000001000e */
[----:B------:R-:W-:Y:S01]  /*8b60*/  BAR.SYNC.DEFER_BLOCKING 0x0 ;  /* 0x0000000000007b1d */ /* 0x000fe20000010000 */
[----:B------:R-:W-:Y:S01]  /*8b70*/  FADD R36, R8, R7 ;  /* 0x0000000708247221 */ /* 0x000fe20000000000 */
[----:B------:R-:W-:Y:S01]  /*8b80*/  FFMA.FTZ R12, R9, R12, 0.48089820146560668945 ;  /* 0x3ef6384a090c7423 */ /* 0x000fe2000001000c */
[----:B------:R-:W-:Y:S01]  /*8b90*/  FFMA.FTZ R14, R11, R14, 0.48089820146560668945 ;  /* 0x3ef6384a0b0e7423 */ /* 0x000fe2000001000e */
[----:B------:R-:W-:Y:S01]  /*8ba0*/  ISETP.GE.U32.AND P5, PT, R40, 0x7f800000, PT ;  /* 0x7f8000002800780c */ /* 0x000fe20003fa6070 */
[----:B------:R-:W-:Y:S01]  /*8bb0*/  FADD R3, R3, R4 ;  /* 0x0000000403037221 */ /* 0x000fe20000000000 */
[----:B------:R-:W-:Y:S01]  /*8bc0*/  FFMA.FTZ R12, R9, R12, -0.72134751081466674805 ;  /* 0xbf38aa3b090c7423 */ /* 0x000fe2000001000c */
[----:B------:R-:W-:Y:S01]  /*8bd0*/  FFMA.FTZ R14, R11, R14, -0.72134751081466674805 ;  /* 0xbf38aa3b0b0e7423 */ /* 0x000fe2000001000e */
[----:B--2---:R-:W-:Y:S01]  /*8be0*/  LOP3.LUT R67, R67, 0x1f, RZ, 0xc0, !PT ;  /* 0x0000001f43437812 */ /* 0x004fe200078ec0ff */
[----:B------:R-:W-:-:S02]  /*8bf0*/  @P2 IMAD.MOV.U32 R4, RZ, RZ, 0x7f800000 ;  /* 0x7f800000ff042424 */ /* 0x000fc400078e00ff */
[----:B------:R-:W-:Y:S01]  /*8c00*/  FMUL R12, R9, R12 ;  /* 0x0000000c090c7220 */ /* 0x000fe20000400000 */
[----:B------:R-:W-:Y:S01]  /*8c10*/  FMUL R14, R11, R14 ;  /* 0x0000000e0b0e7220 */ /* 0x000fe20000400000 */
[----:B------:R-:W-:Y:S01]  /*8c20*/  FSETP.NEU.AND P3, PT, R34, RZ, PT ;  /* 0x000000ff2200720b */ /* 0x000fe20003f6d000 */
[----:B-1----:R-:W-:Y:S02]  /*8c30*/  IMAD R66, R66, 0x20, R67 ;  /* 0x0000002042427824 */ /* 0x002fe400078e0243 */
[----:B------:R-:W-:Y:S01]  /*8c40*/  FMUL R12, R9, R12 ;  /* 0x0000000c090c7220 */ /* 0x000fe20000400000 */
[----:B------:R-:W-:Y:S01]  /*8c50*/  FMUL R14, R11, R14 ;  /* 0x0000000e0b0e7220 */ /* 0x000fe20000400000 */
[----:B------:R-:W-:Y:S01]  /*8c60*/  @P2 FFMA.FTZ R3, R31, R4, +INF ;  /* 0x7f8000001f032423 */ /* 0x000fe20000010004 */
[----:B------:R-:W-:Y:S02]  /*8c70*/  @P1 IMAD.MOV.U32 R4, RZ, RZ, 0x7f800000 ;  /* 0x7f800000ff041424 */ /* 0x000fe400078e00ff */
[----:B------:R-:W-:Y:S01]  /*8c80*/  FFMA.FTZ R9, R9, 1.4426950216293334961, R12 ;  /* 0x3fb8aa3b09097823 */ /* 0x000fe2000001000c */
[----:B---3--:R-:W-:-:S02]  /*8c90*/  IMAD R12, R5, R28, RZ ;  /* 0x0000001c050c7224 */ /* 0x008fc400078e02ff */
[----:B------:R-:W-:Y:S01]  /*8ca0*/  FFMA.FTZ R14, R11, 1.4426950216293334961, R14 ;  /* 0x3fb8aa3b0b0e7823 */ /* 0x000fe2000001000e */
[----:B------:R-:W-:Y:S02]  /*8cb0*/  @P6 IMAD.MOV.U32 R5, RZ, RZ, 0x7f800000 ;  /* 0x7f800000ff056424 */ /* 0x000fe400078e00ff */
[----:B------:R-:W-:Y:S01]  /*8cc0*/  FADD R37, R10, R9 ;  /* 0x000000090a257221 */ /* 0x000fe20000000000 */
[----:B------:R-:W-:Y:S02]  /*8cd0*/  IMAD R7, R28, 0x8, R12 ;  /* 0x000000081c077824 */ /* 0x000fe400078e020c */
[----:B------:R-:W-:Y:S01]  /*8ce0*/  FADD R38, R13, R14 ;  /* 0x0000000e0d267221 */ /* 0x000fe20000000000 */
[----:B------:R-:W-:Y:S01]  /*8cf0*/  @P6 FFMA.FTZ R36, R34, R5, +INF ;  /* 0x7f80000022246423 */ /* 0x000fe20000010005 */
[----:B------:R-:W-:Y:S02]  /*8d00*/  @P5 IMAD.MOV.U32 R19, RZ, RZ, 0x7f800000 ;  /* 0x7f800000ff135424 */ /* 0x000fe400078e00ff */
[----:B------:R-:W-:Y:S01]  /*8d10*/  @P1 FFMA.FTZ R37, R33, R4, +INF ;  /* 0x7f80000021251423 */ /* 0x000fe20000010004 */
[----:B------:R-:W-:Y:S01]  /*8d20*/  IMAD R9, R28, 0x8, R7 ;  /* 0x000000081c097824 */ /* 0x000fe200078e0207 */
[----:B------:R-:W1:Y:S01]  /*8d30*/  LDS R39, [R32+UR6] ;  /* 0x0000000620277984 */ /* 0x000e620008000800 */
[----:B------:R-:W-:Y:S01]  /*8d40*/  IMAD R5, R66, UR5, RZ ;  /* 0x0000000542057c24 */ /* 0x000fe2000f8e02ff */
[----:B------:R-:W-:Y:S01]  /*8d50*/  USHF.R.S32.HI UR5, URZ, 0x1f, UR4 ;  /* 0x0000001fff057899 */ /* 0x000fe20008011404 */
[----:B------:R-:W-:-:S02]  /*8d60*/  IMAD R11, R28, 0x8, R9 ;  /* 0x000000081c0b7824 */ /* 0x000fc400078e0209 */
[----:B------:R-:W-:Y:S01]  /*8d70*/  @P5 FFMA.FTZ R38, R40, R19, +INF ;  /* 0x7f80000028265423 */ /* 0x000fe20000010013 */
[----:B------:R-:W-:Y:S01]  /*8d80*/  IMAD.SHL.U32 R4, R35, 0x10, RZ ;  /* 0x0000001023047824 */ /* 0x000fe200078e00ff */
[----:B0-----:R-:W-:Y:S01]  /*8d90*/  IADD3 R44, P5, P6, R5, UR4, R44 ;  /* 0x00000004052c7c10 */ /* 0x001fe2000febe02c */
[----:B------:R-:W-:Y:S01]  /*8da0*/  IMAD R13, R28, 0x8, R11 ;  /* 0x000000081c0d7824 */ /* 0x000fe200078e020b */
[----:B------:R-:W-:Y:S01]  /*8db0*/  SHF.R.S32.HI R6, RZ, 0x1f, R5 ;  /* 0x0000001fff067819 */ /* 0x000fe20000011405 */
[----:B------:R-:W-:Y:S01]  /*8dc0*/  LDS R41, [R32+UR6+0x200] ;  /* 0x0002000620297984 */ /* 0x000fe20008000800 */
[----:B------:R-:W-:Y:S01]  /*8dd0*/  FSETP.NEU.AND P1, PT, R40, RZ, PT ;  /* 0x000000ff2800720b */ /* 0x000fe20003f2d000 */
[----:B------:R-:W-:Y:S01]  /*8de0*/  IMAD R15, R28, 0x8, R13 ;  /* 0x000000081c0f7824 */ /* 0x000fe200078e020d */
[----:B------:R-:W-:Y:S01]  /*8df0*/  IADD3.X R46, PT, PT, R6, UR5, R45, P5, P6 ;  /* 0x00000005062e7c10 */ /* 0x000fe2000afec42d */
[----:B------:R-:W0:Y:S01]  /*8e00*/  LDS R40, [R32+UR6+0x100] ;  /* 0x0001000620287984 */ /* 0x000e220008000800 */
[----:B------:R-:W-:Y:S01]  /*8e10*/  LOP3.LUT R34, R4, 0x70, RZ, 0xc0, !PT ;  /* 0x0000007004227812 */ /* 0x000fe200078ec0ff */
[----:B------:R-:W-:Y:S01]  /*8e20*/  IMAD R17, R28, 0x8, R15 ;  /* 0x000000081c117824 */ /* 0x000fe200078e020f */
[-C--:B------:R-:W-:Y:S01]  /*8e30*/  IADD3 R4, P6, PT, R12, R44.reuse, RZ ;  /* 0x0000002c0c047210 */ /* 0x080fe20007fde0ff */
[----:B------:R2:W3:Y:S01]  /*8e40*/  LDS R42, [R32+UR6+0x300] ;  /* 0x00030006202a7984 */ /* 0x0004e20008000800 */
[C---:B------:R-:W-:Y:S01]  /*8e50*/  IADD3 R6, P5, PT, R7.reuse, R44, RZ ;  /* 0x0000002c07067210 */ /* 0x040fe20007fbe0ff */
[----:B------:R-:W-:Y:S01]  /*8e60*/  IMAD R19, R28, 0x8, R17 ;  /* 0x000000081c137824 */ /* 0x000fe200078e0211 */
[-C--:B------:R-:W-:Y:S01]  /*8e70*/  LEA.HI.X.SX32 R5, R12, R46.reuse, 0x1, P6 ;  /* 0x0000002e0c057211 */ /* 0x080fe200030f0eff */
[----:B------:R-:W-:Y:S01]  /*8e80*/  VIADD R43, R34, UR6 ;  /* 0x00000006222b7c36 */ /* 0x000fe20008000000 */
[----:B------:R-:W-:Y:S01]  /*8e90*/  LEA.HI.X.SX32 R7, R7, R46, 0x1, P5 ;  /* 0x0000002e07077211 */ /* 0x000fe200028f0eff */
[C---:B------:R-:W-:Y:S01]  /*8ea0*/  IMAD R21, R28.reuse, 0x8, R19 ;  /* 0x000000081c157824 */ /* 0x040fe200078e0213 */
[-C--:B------:R-:W-:Y:S01]  /*8eb0*/  IADD3 R8, P6, PT, R9, R44.reuse, RZ ;  /* 0x0000002c09087210 */ /* 0x080fe20007fde0ff */
[----:B------:R-:W4:Y:S01]  /*8ec0*/  LDCU UR4, c[0x0][0x3ec] ;  /* 0x00007d80ff0477ac */ /* 0x000f220008000800 */
[----:B------:R-:W-:Y:S01]  /*8ed0*/  IADD3 R10, P5, PT, R11, R44, RZ ;  /* 0x0000002c0b0a7210 */ /* 0x000fe20007fbe0ff */
[----:B------:R-:W-:Y:S01]  /*8ee0*/  IMAD R23, R28, 0x8, R21 ;  /* 0x000000081c177824 */ /* 0x000fe200078e0215 */
[----:B------:R-:W-:-:S02]  /*8ef0*/  LEA.HI.X.SX32 R9, R9, R46, 0x1, P6 ;  /* 0x0000002e09097211 */ /* 0x000fc400030f0eff */
[----:B------:R-:W-:Y:S01]  /*8f00*/  LEA.HI.X.SX32 R11, R11, R46, 0x1, P5 ;  /* 0x0000002e0b0b7211 */ /* 0x000fe200028f0eff */
[C---:B------:R-:W-:Y:S01]  /*8f10*/  IMAD R25, R28.reuse, 0x8, R23 ;  /* 0x000000081c197824 */ /* 0x040fe200078e0217 */
[-C--:B------:R-:W-:Y:S02]  /*8f20*/  IADD3 R12, P6, PT, R13, R44.reuse, RZ ;  /* 0x0000002c0d0c7210 */ /* 0x080fe40007fde0ff */
[----:B------:R-:W-:Y:S01]  /*8f30*/  IADD3 R14, P5, PT, R15, R44, RZ ;  /* 0x0000002c0f0e7210 */ /* 0x000fe20007fbe0ff */
[C---:B-----5:R-:W-:Y:S01]  /*8f40*/  IMAD R27, R28.reuse, 0x8, R25 ;  /* 0x000000081c1b7824 */ /* 0x060fe200078e0219 */
[-C--:B------:R-:W-:Y:S02]  /*8f50*/  LEA.HI.X.SX32 R13, R13, R46.reuse, 0x1, P6 ;  /* 0x0000002e0d0d7211 */ /* 0x080fe400030f0eff */
[----:B------:R-:W-:Y:S01]  /*8f60*/  LEA.HI.X.SX32 R15, R15, R46, 0x1, P5 ;  /* 0x0000002e0f0f7211 */ /* 0x000fe200028f0eff */
[----:B------:R-:W-:Y:S01]  /*8f70*/  IMAD R29, R28, 0x8, R27 ;  /* 0x000000081c1d7824 */ /* 0x000fe200078e021b */
[----:B------:R-:W-:-:S02]  /*8f80*/  IADD3 R16, P6, PT, R17, R44, RZ ;  /* 0x0000002c11107210 */ /* 0x000fc40007fde0ff */
[----:B------:R-:W-:Y:S01]  /*8f90*/  IADD3 R18, P5, PT, R19, R44, RZ ;  /* 0x0000002c13127210 */ /* 0x000fe20007fbe0ff */
[----:B----4-:R-:W-:Y:S01]  /*8fa0*/  UIMAD UR4, UR8, UR4, URZ ;  /* 0x00000004080472a4 */ /* 0x010fe2000f8e02ff */
[-C--:B------:R-:W-:Y:S02]  /*8fb0*/  LEA.HI.X.SX32 R17, R17, R46.reuse, 0x1, P6 ;  /* 0x0000002e11117211 */ /* 0x080fe400030f0eff */
[----:B------:R-:W-:Y:S01]  /*8fc0*/  LEA.HI.X.SX32 R19, R19, R46, 0x1, P5 ;  /* 0x0000002e13137211 */ /* 0x000fe200028f0eff */
[----:B------:R-:W-:Y:S01]  /*8fd0*/  USHF.L.U32 UR7, UR4, 0x2, URZ ;  /* 0x0000000204077899 */ /* 0x000fe200080006ff */
[----:B------:R-:W-:Y:S01]  /*8fe0*/  FSETP.NEU.AND P4, PT, R31, RZ, PT ;  /* 0x000000ff1f00720b */ /* 0x000fe20003f8d000 */
[----:B------:R-:W-:Y:S01]  /*8ff0*/  IMAD R31, R28, 0x8, R29 ;  /* 0x000000081c1f7824 */ /* 0x000fe200078e021d */
[-C--:B------:R-:W-:Y:S01]  /*9000*/  IADD3 R20, P6, PT, R21, R44.reuse, RZ ;  /* 0x0000002c15147210 */ /* 0x080fe20007fde0ff */
[----:B------:R-:W-:Y:S01]  /*9010*/  UIMAD.WIDE UR4, UR4, 0x4, URZ ;  /* 0x00000004040478a5 */ /* 0x000fe2000f8e02ff */
[----:B------:R-:W-:-:S02]  /*9020*/  IADD3 R22, P5, PT, R23, R44, RZ ;  /* 0x0000002c17167210 */ /* 0x000fc40007fbe0ff */
[----:B------:R-:W-:Y:S01]  /*9030*/  FSETP.NEU.AND P2, PT, R33, RZ, PT ;  /* 0x000000ff2100720b */ /* 0x000fe20003f4d000 */
[C---:B------:R-:W-:Y:S01]  /*9040*/  IMAD R33, R28.reuse, 0x8, R31 ;  /* 0x000000081c217824 */ /* 0x040fe200078e021f */
[-C--:B------:R-:W-:Y:S02]  /*9050*/  LEA.HI.X.SX32 R21, R21, R46.reuse, 0x1, P6 ;  /* 0x0000002e15157211 */ /* 0x080fe400030f0eff */
[----:B------:R-:W-:Y:S01]  /*9060*/  LEA.HI.X.SX32 R23, R23, R46, 0x1, P5 ;  /* 0x0000002e17177211 */ /* 0x000fe200028f0eff */
[----:B------:R-:W-:Y:S01]  /*9070*/  IMAD R35, R28, 0x8, R33 ;  /* 0x000000081c237824 */ /* 0x000fe200078e0221 */
        /* <DEDUP_REMOVED lines=8> */
[----:B--2---:R-:W-:-:S02]  /*9100*/  IADD3 R32, P6, PT, R33, R44, RZ ;  /* 0x0000002c21207210 */ /* 0x004fc40007fde0ff */
[----:B------:R-:W-:Y:S02]  /*9110*/  IADD3 R34, P5, PT, R35, R44, RZ ;  /* 0x0000002c23227210 */ /* 0x000fe40007fbe0ff */
[----:B------:R-:W-:Y:S02]  /*9120*/  LEA.HI R44, R2, R43, RZ, 0x1f ;  /* 0x0000002b022c7211 */ /* 0x000fe400078ff8ff */
[C---:B-1----:R-:W-:Y:S02]  /*9130*/  PRMT R43, R39.reuse, 0x7770, RZ ;  /* 0x00007770272b7816 */ /* 0x042fe400000000ff */
[----:B------:R-:W-:Y:S02]  /*9140*/  PRMT R45, R39, 0x7772, RZ ;  /* 0x00007772272d7816 */ /* 0x000fe400000000ff */
[C---:B0-----:R-:W-:Y:S01]  /*9150*/  PRMT R47, R40.reuse, 0x7770, RZ ;  /* 0x00007770282f7816 */ /* 0x041fe200000000ff */
[----:B------:R0:W-:Y:S01]  /*9160*/  STG.E.U8 desc[UR12][R4.64], R43 ;  /* 0x0000002b04007986 */ /* 0x0001e2000c10110c */
[----:B------:R-:W-:-:S02]  /*9170*/  PRMT R49, R40, 0x7772, RZ ;  /* 0x0000777228317816 */ /* 0x000fc400000000ff */
[C---:B------:R-:W-:Y:S01]  /*9180*/  PRMT R51, R41.reuse, 0x7770, RZ ;  /* 0x0000777029337816 */ /* 0x040fe200000000ff */
[----:B------:R1:W-:Y:S01]  /*9190*/  STG.E.U8 desc[UR12][R6.64], R45 ;  /* 0x0000002d06007986 */ /* 0x0003e2000c10110c */
[----:B------:R-:W-:Y:S02]  /*91a0*/  PRMT R53, R41, 0x7772, RZ ;  /* 0x0000777229357816 */ /* 0x000fe400000000ff */
[C---:B---3--:R-:W-:Y:S01]  /*91b0*/  PRMT R55, R42.reuse, 0x7770, RZ ;  /* 0x000077702a377816 */ /* 0x048fe200000000ff */
[----:B------:R2:W-:Y:S01]  /*91c0*/  STG.E.U8 desc[UR12][R8.64], R47 ;  /* 0x0000002f08007986 */ /* 0x0005e2000c10110c */
[-C--:B------:R-:W-:Y:S02]  /*91d0*/  LEA.HI.X.SX32 R33, R33, R46.reuse, 0x1, P6 ;  /* 0x0000002e21217211 */ /* 0x080fe400030f0eff */
[----:B------:R-:W-:Y:S01]  /*91e0*/  LEA.HI.X.SX32 R35, R35, R46, 0x1, P5 ;  /* 0x0000002e23237211 */ /* 0x000fe200028f0eff */
[----:B------:R3:W-:Y:S01]  /*91f0*/  STG.E.U8 desc[UR12][R10.64], R49 ;  /* 0x000000310a007986 */ /* 0x0007e2000c10110c */
[----:B0-----:R-:W-:-:S02]  /*9200*/  PRMT R5, R42, 0x7772, RZ ;  /* 0x000077722a057816 */ /* 0x001fc400000000ff */
[----:B------:R-:W-:Y:S01]  /*9210*/  FSEL R2, R37, -INF , P2 ;  /* 0xff80000025027808 */ /* 0x000fe20001000000 */
[----:B------:R0:W-:Y:S01]  /*9220*/  STG.E.U8 desc[UR12][R12.64], R51 ;  /* 0x000000330c007986 */ /* 0x0001e2000c10110c */
[C---:B-1----:R-:W-:Y:S02]  /*9230*/  PRMT R7, R39.reuse, 0x7771, RZ ;  /* 0x0000777127077816 */ /* 0x042fe400000000ff */
[----:B------:R-:W-:Y:S01]  /*9240*/  PRMT R39, R39, 0x7773, RZ ;  /* 0x0000777327277816 */ /* 0x000fe200000000ff */
[----:B------:R1:W-:Y:S01]  /*9250*/  STG.E.U8 desc[UR12][R14.64], R53 ;  /* 0x000000350e007986 */ /* 0x0003e2000c10110c */
[----:B--2---:R-:W-:Y:S01]  /*9260*/  PRMT R9, R40, 0x7771, RZ ;  /* 0x0000777128097816 */ /* 0x004fe200000000ff */
[----:B------:R-:W-:Y:S01]  /*9270*/  FFMA R6, R2, 0.69314718246459960938, R65 ;  /* 0x3f31721802067823 */ /* 0x000fe20000000041 */
[----:B------:R-:W-:Y:S01]  /*9280*/  FSEL R38, R38, -INF , P1 ;  /* 0xff80000026267808 */ /* 0x000fe20000800000 */
[----:B------:R2:W-:Y:S01]  /*9290*/  STG.E.U8 desc[UR12][R16.64], R55 ;  /* 0x0000003710007986 */ /* 0x0005e2000c10110c */
[----:B---3--:R-:W-:-:S02]  /*92a0*/  PRMT R11, R40, 0x7773, RZ ;  /* 0x00007773280b7816 */ /* 0x008fc400000000ff */
[----:B------:R-:W-:Y:S01]  /*92b0*/  LEA R8, R0, UR6, 0x2 ;  /* 0x0000000600087c11 */ /* 0x000fe2000f8e10ff */
[----:B------:R3:W-:Y:S01]  /*92c0*/  STG.E.U8 desc[UR12][R18.64], R5 ;  /* 0x0000000512007986 */ /* 0x0007e2000c10110c */
[C---:B0-----:R-:W-:Y:S01]  /*92d0*/  PRMT R13, R41.reuse, 0x7771, RZ ;  /* 0x00007771290d7816 */ /* 0x041fe200000000ff */
[----:B------:R-:W-:Y:S01]  /*92e0*/  IMAD.HI R0, R66, 0x4, RZ ;  /* 0x0000000442007827 */ /* 0x000fe200078e02ff */
[----:B------:R-:W-:Y:S01]  /*92f0*/  PRMT R41, R41, 0x7773, RZ ;  /* 0x0000777329297816 */ /* 0x000fe200000000ff */
[----:B------:R0:W-:Y:S01]  /*9300*/  STG.E.U8 desc[UR12][R20.64], R7 ;  /* 0x0000000714007986 */ /* 0x0001e2000c10110c */
[----:B-1----:R-:W-:-:S03]  /*9310*/  PRMT R15, R42, 0x7771, RZ ;  /* 0x000077712a0f7816 */ /* 0x002fc600000000ff */
[----:B------:R-:W-:Y:S01]  /*9320*/  STG.E.U8 desc[UR12][R22.64], R39 ;  /* 0x0000002716007986 */ /* 0x000fe2000c10110c */
[----:B--2---:R-:W1:Y:S03]  /*9330*/  LDC.64 R16, c[0x0][0x3a0] ;  /* 0x0000e800ff107b82 */ /* 0x004e660000000a00 */
[----:B------:R2:W-:Y:S01]  /*9340*/  STG.E.U8 desc[UR12][R24.64], R9 ;  /* 0x0000000918007986 */ /* 0x0005e2000c10110c */
[----:B---3--:R-:W-:Y:S02]  /*9350*/  FSEL R5, R3, -INF , P4 ;  /* 0xff80000003057808 */ /* 0x008fe40002000000 */
[----:B------:R-:W-:Y:S01]  /*9360*/  FSEL R3, R36, -INF , P3 ;  /* 0xff80000024037808 */ /* 0x000fe20001800000 */
[----:B------:R3:W-:Y:S01]  /*9370*/  STG.E.U8 desc[UR12][R26.64], R11 ;  /* 0x0000000b1a007986 */ /* 0x0007e2000c10110c */
[----:B0-----:R-:W-:Y:S01]  /*9380*/  FFMA R7, R38, 0.69314718246459960938, R73 ;  /* 0x3f31721826077823 */ /* 0x001fe20000000049 */
[----:B------:R-:W-:-:S02]  /*9390*/  FFMA R4, R5, 0.69314718246459960938, R72 ;  /* 0x3f31721805047823 */ /* 0x000fc40000000048 */
[----:B------:R3:W-:Y:S01]  /*93a0*/  STG.E.U8 desc[UR12][R28.64], R13 ;  /* 0x0000000d1c007986 */ /* 0x0007e2000c10110c */
[----:B------:R-:W-:Y:S01]  /*93b0*/  FFMA R5, R3, 0.69314718246459960938, R64 ;  /* 0x3f31721803057823 */ /* 0x000fe20000000040 */
[----:B------:R-:W-:Y:S01]  /*93c0*/  IMAD.SHL.U32 R3, R66, 0x4, RZ ;  /* 0x0000000442037824 */ /* 0x000fe200078e00ff */
[----:B--2---:R-:W-:Y:S01]  /*93d0*/  PRMT R9, R42, 0x7773, RZ ;  /* 0x000077732a097816 */ /* 0x004fe200000000ff */
[----:B------:R3:W-:Y:S04]  /*93e0*/  STG.E.U8 desc[UR12][R30.64], R41 ;  /* 0x000000291e007986 */ /* 0x0007e8000c10110c */
[----:B------:R3:W-:Y:S04]  /*93f0*/  STG.E.U8 desc[UR12][R32.64], R15 ;  /* 0x0000000f20007986 */ /* 0x0007e8000c10110c */
[----:B------:R3:W-:Y:S01]  /*9400*/  STG.E.U8 desc[UR12][R34.64], R9 ;  /* 0x0000000922007986 */ /* 0x0007e2000c10110c */
[----:B------:R-:W-:Y:S01]  /*9410*/  BAR.SYNC.DEFER_BLOCKING 0x0 ;  /* 0x0000000000007b1d */ /* 0x000fe20000010000 */
[----:B-1----:R-:W-:-:S04]  /*9420*/  IADD3 R2, P1, P2, R3, UR7, R16 ;  /* 0x0000000703027c10 */ /* 0x002fc8000fa3e010 */
[----:B------:R-:W-:Y:S01]  /*9430*/  IADD3.X R3, PT, PT, R0, UR5, R17, P1, P2 ;  /* 0x0000000500037c10 */ /* 0x000fe20008fe4411 */
[----:B------:R3:W-:Y:S02]  /*9440*/  STS.128 [R8], R4 ;  /* 0x0000000408007388 */ /* 0x0007e40000000c00 */
[----:B------:R-:W-:Y:S06]  /*9450*/  BAR.SYNC.DEFER_BLOCKING 0x0 ;  /* 0x0000000000007b1d */ /* 0x000fec0000010000 */
[----:B------:R-:W-:Y:S05]  /*9460*/  @P0 EXIT ;  /* 0x000000000000094d */ /* 0x000fea0003800000 */
[----:B---3--:R-:W0:Y:S04]  /*9470*/  LDS R5, [R44] ;  /* 0x000000002c057984 */ /* 0x008e280000000800 */
[----:B0-----:R-:W-:Y:S01]  /*9480*/  STG.E desc[UR12][R2.64], R5 ;  /* 0x0000000502007986 */ /* 0x001fe2000c10190c */
[----:B------:R-:W-:Y:S05]  /*9490*/  EXIT ;  /* 0x000000000000794d */ /* 0x000fea0003800000 */
.L_x_2:
[----:B------:R-:W-:-:S00]  /*94a0*/  BRA `(.L_x_2) ;  /* 0xfffffffc00fc7947 */ /* 0x000fc0000383ffff */
[----:B------:R-:W-:-:S00]  /*94b0*/  NOP ;  /* 0x0000000000007918 */ /* 0x000fc00000000000 */
        /* <DEDUP_REMOVED lines=12> */
.L_x_3:


//--------------------- .nv.global.init           --------------------------
	.section	.nv.global.init,"aw",@progbits
.nv.global.init:
	.type		_$_str,@object
	.size		_$_str,(.L_0 - _$_str)
_$_str:
        /*0000*/ 	.byte	0x5f, 0x5f, 0x43, 0x55, 0x44, 0x41, 0x5f, 0x46, 0x54, 0x5a, 0x00
.L_0:


//--------------------- .nv.shared.attn_fwd       --------------------------
	.section	.nv.shared.attn_fwd,"aw",@nobits
	.sectionflags	@""
	.align	16
	.zero		1024


//--------------------- .nv.shared.reserved.0     --------------------------
	.section	.nv.shared.reserved.0,"aw",@nobits
	.weak		__nv_reservedSMEM_offset_0_alias
	.size		__nv_reservedSMEM_offset_0_alias, 0, 64
	.other		__nv_reservedSMEM_offset_0_alias,@"STO_CUDA_RESERVED_SHARED STV_DEFAULT"
__nv_reservedSMEM_offset_0_alias:
	.zero		0
	.zero		64


//--------------------- .nv.constant0.attn_fwd    --------------------------
	.section	.nv.constant0.attn_fwd,"a",@progbits
	.sectionflags	@""
	.align	4
.nv.constant0.attn_fwd:
	.zero		1032


//--------------------- SYMBOLS --------------------------

	.type		.nv.reservedSmem.offset0,@object
	.size		.nv.reservedSmem.offset0,0x4
	.type		.nv.reservedSmem.cap,@object
	.size		.nv.reservedSmem.cap,0x4
